def matmul_kernel(
    a_ptr,
    b_ptr,
    c_ptr,
    M,
    N,
    K,
    stride_am,
    stride_ak,
    stride_bk,
    stride_bn,
    stride_cm,
    stride_cn,
    BLOCK_M: tl.constexpr,
    BLOCK_N: tl.constexpr,
    BLOCK_K: tl.constexpr,
    GROUP_M: tl.constexpr,
):
    pid = tl.program_id(axis=0)
    num_pid_m = tl.cdiv(M, BLOCK_M)
    num_pid_n = tl.cdiv(N, BLOCK_N)
    num_pid_in_group = GROUP_M * num_pid_n
    group_id = pid // num_pid_in_group
    first_pid_m = group_id * GROUP_M
    group_size_m = min(num_pid_m - first_pid_m, GROUP_M)
    pid_m = first_pid_m + ((pid % num_pid_in_group) % group_size_m)
    pid_n = (pid % num_pid_in_group) // group_size_m

    offs_am = (pid_m * BLOCK_M + tl.arange(0, BLOCK_M)) % M
    offs_bn = (pid_n * BLOCK_N + tl.arange(0, BLOCK_N)) % N
    offs_k = tl.arange(0, BLOCK_K)
    a_ptrs = a_ptr + offs_am[:, None] * stride_am + offs_k[None, :] * stride_ak
    b_ptrs = b_ptr + offs_k[:, None] * stride_bk + offs_bn[None, :] * stride_bn

    acc = tl.zeros((BLOCK_M, BLOCK_N), dtype=tl.float32)
    for kk in range(0, tl.cdiv(K, BLOCK_K)):
        a = tl.load(a_ptrs, mask=offs_k[None, :] < K - kk * BLOCK_K, other=0.0)
        b = tl.load(b_ptrs, mask=offs_k[:, None] < K - kk * BLOCK_K, other=0.0)
        acc = tl.dot(a, b, acc)
        a_ptrs += BLOCK_K * stride_ak
        b_ptrs += BLOCK_K * stride_bk

    c = acc.to(c_ptr.dtype.element_ty)
    offs_cm = pid_m * BLOCK_M + tl.arange(0, BLOCK_M)
    offs_cn = pid_n * BLOCK_N + tl.arange(0, BLOCK_N)
    c_ptrs = c_ptr + offs_cm[:, None] * stride_cm + offs_cn[None, :] * stride_cn
    mask = (offs_cm[:, None] < M) & (offs_cn[None, :] < N)
    tl.store(c_ptrs, c, mask=mask)

# config = {"BLOCK_K": 128, "BLOCK_M": 16, "BLOCK_N": 16, "GROUP_M": 8, "arch": "sm_100", "dtype": "fp8e4m3", "num_ctas": 1, "num_stages": 3, "num_warps": 4}
# arch = sm_100


// ===== COMPILED SASS (sm_100a) =====

	.target	sm_100a

	.elftype	@"ET_EXEC"


//--------------------- .note.nv.tkinfo           --------------------------
	.section	.note.nv.tkinfo,"",@"SHT_NOTE"
	.sectionflags	@"SHF_NOTE_NV_TKINFO"
	.tkinfo
        /*0018*/ 	.word	0x00000081
        /*0030*/ 	.string	""
        /*0030*/ 	.string	"ptxas-blackwell"
        /*0030*/ 	.string	"Cuda compilation tools, release 12.9, V12.9.86"
        /*0030*/ 	.string	"Build cuda_12.9.r12.9/compiler.36037853_0"
        /*0030*/ 	.string	"-v  -suppress-debug-info  -lineinfo  -arch sm_100a "



//--------------------- .note.nv.cuver            --------------------------
	.section	.note.nv.cuver,"",@"SHT_NOTE"
	.sectionflags	@"SHF_NOTE_NV_CUVER"
        /*0018*/ 	.short	0x0001
        /*001a*/ 	.short	0x0064
        /*001c*/ 	.short	0x0001
        /*001e*/ 	.short	0x0000
        /*0020*/ 	.short	0x0001
        /*0022*/ 	.short	0x0000


//--------------------- .nv.info                  --------------------------
	.section	.nv.info,"",@"SHT_CUDA_INFO"
	.align	4


	//----- nvinfo : EIATTR_REGCOUNT
	.align		4
        /*0000*/ 	.byte	0x04, 0x2f
        /*0002*/ 	.short	(.L_1 - .L_0)
	.align		4
.L_0:
        /*0004*/ 	.word	index@(matmul_kernel)
        /*0008*/ 	.word	0x00000080


	//----- nvinfo : EIATTR_FRAME_SIZE
	.align		4
.L_1:
        /*000c*/ 	.byte	0x04, 0x11
        /*000e*/ 	.short	(.L_3 - .L_2)
	.align		4
.L_2:
        /*0010*/ 	.word	index@(matmul_kernel)
        /*0014*/ 	.word	0x00000000


	//----- nvinfo : EIATTR_MIN_STACK_SIZE
	.align		4
.L_3:
        /*0018*/ 	.byte	0x04, 0x12
        /*001a*/ 	.short	(.L_5 - .L_4)
	.align		4
.L_4:
        /*001c*/ 	.word	index@(matmul_kernel)
        /*0020*/ 	.word	0x00000000
.L_5:


//--------------------- .nv.info.matmul_kernel    --------------------------
	.section	.nv.info.matmul_kernel,"",@"SHT_CUDA_INFO"
	.sectionflags	@""
	.align	4


	//----- nvinfo : EIATTR_CUDA_API_VERSION
	.align		4
        /*0000*/ 	.byte	0x04, 0x37
        /*0002*/ 	.short	(.L_7 - .L_6)
.L_6:
        /*0004*/ 	.word	0x00000081


	//----- nvinfo : EIATTR_KPARAM_INFO
	.align		4
.L_7:
        /*0008*/ 	.byte	0x04, 0x17
        /*000a*/ 	.short	(.L_9 - .L_8)
.L_8:
        /*000c*/ 	.word	0x00000000
        /*0010*/ 	.short	0x000d
        /*0012*/ 	.short	0x0048
        /*0014*/ 	.byte	0x00, 0xf4, 0x21, 0x00


	//----- nvinfo : EIATTR_KPARAM_INFO
	.align		4
.L_9:
        /*0018*/ 	.byte	0x04, 0x17
        /*001a*/ 	.short	(.L_11 - .L_10)
.L_10:
        /*001c*/ 	.word	0x00000000
        /*0020*/ 	.short	0x000c
        /*0022*/ 	.short	0x0040
        /*0024*/ 	.byte	0x00, 0xf4, 0x21, 0x00


	//----- nvinfo : EIATTR_KPARAM_INFO
	.align		4
.L_11:
        /*0028*/ 	.byte	0x04, 0x17
        /*002a*/ 	.short	(.L_13 - .L_12)
.L_12:
        /*002c*/ 	.word	0x00000000
        /*0030*/ 	.short	0x000b
        /*0032*/ 	.short	0x0038
        /*0034*/ 	.byte	0x00, 0xf0, 0x11, 0x00


	//----- nvinfo : EIATTR_KPARAM_INFO
	.align		4
.L_13:
        /*0038*/ 	.byte	0x04, 0x17
        /*003a*/ 	.short	(.L_15 - .L_14)
.L_14:
        /*003c*/ 	.word	0x00000000
        /*0040*/ 	.short	0x000a
        /*0042*/ 	.short	0x0034
        /*0044*/ 	.byte	0x00, 0xf0, 0x11, 0x00


	//----- nvinfo : EIATTR_KPARAM_INFO
	.align		4
.L_15:
        /*0048*/ 	.byte	0x04, 0x17
        /*004a*/ 	.short	(.L_17 - .L_16)
.L_16:
        /*004c*/ 	.word	0x00000000
        /*0050*/ 	.short	0x0009
        /*0052*/ 	.short	0x0030
        /*0054*/ 	.byte	0x00, 0xf0, 0x11, 0x00


	//----- nvinfo : EIATTR_KPARAM_INFO
	.align		4
.L_17:
        /*0058*/ 	.byte	0x04, 0x17
        /*005a*/ 	.short	(.L_19 - .L_18)
.L_18:
        /*005c*/ 	.word	0x00000000
        /*0060*/ 	.short	0x0008
        /*0062*/ 	.short	0x002c
        /*0064*/ 	.byte	0x00, 0xf0, 0x11, 0x00


	//----- nvinfo : EIATTR_KPARAM_INFO
	.align		4
.L_19:
        /*0068*/ 	.byte	0x04, 0x17
        /*006a*/ 	.short	(.L_21 - .L_20)
.L_20:
        /*006c*/ 	.word	0x00000000
        /*0070*/ 	.short	0x0007
        /*0072*/ 	.short	0x0028
        /*0074*/ 	.byte	0x00, 0xf0, 0x11, 0x00


	//----- nvinfo : EIATTR_KPARAM_INFO
	.align		4
.L_21:
        /*0078*/ 	.byte	0x04, 0x17
        /*007a*/ 	.short	(.L_23 - .L_22)
.L_22:
        /*007c*/ 	.word	0x00000000
        /*0080*/ 	.short	0x0006
        /*0082*/ 	.short	0x0024
        /*0084*/ 	.byte	0x00, 0xf0, 0x11, 0x00


	//----- nvinfo : EIATTR_KPARAM_INFO
	.align		4
.L_23:
        /*0088*/ 	.byte	0x04, 0x17
        /*008a*/ 	.short	(.L_25 - .L_24)
.L_24:
        /*008c*/ 	.word	0x00000000
        /*0090*/ 	.short	0x0005
        /*0092*/ 	.short	0x0020
        /*0094*/ 	.byte	0x00, 0xf0, 0x11, 0x00


	//----- nvinfo : EIATTR_KPARAM_INFO
	.align		4
.L_25:
        /*0098*/ 	.byte	0x04, 0x17
        /*009a*/ 	.short	(.L_27 - .L_26)
.L_26:
        /*009c*/ 	.word	0x00000000
        /*00a0*/ 	.short	0x0004
        /*00a2*/ 	.short	0x001c
        /*00a4*/ 	.byte	0x00, 0xf0, 0x11, 0x00


	//----- nvinfo : EIATTR_KPARAM_INFO
	.align		4
.L_27:
        /*00a8*/ 	.byte	0x04, 0x17
        /*00aa*/ 	.short	(.L_29 - .L_28)
.L_28:
        /*00ac*/ 	.word	0x00000000
        /*00b0*/ 	.short	0x0003
        /*00b2*/ 	.short	0x0018
        /*00b4*/ 	.byte	0x00, 0xf0, 0x11, 0x00


	//----- nvinfo : EIATTR_KPARAM_INFO
	.align		4
.L_29:
        /*00b8*/ 	.byte	0x04, 0x17
        /*00ba*/ 	.short	(.L_31 - .L_30)
.L_30:
        /*00bc*/ 	.word	0x00000000
        /*00c0*/ 	.short	0x0002
        /*00c2*/ 	.short	0x0010
        /*00c4*/ 	.byte	0x00, 0xf4, 0x21, 0x00


	//----- nvinfo : EIATTR_KPARAM_INFO
	.align		4
.L_31:
        /*00c8*/ 	.byte	0x04, 0x17
        /*00ca*/ 	.short	(.L_33 - .L_32)
.L_32:
        /*00cc*/ 	.word	0x00000000
        /*00d0*/ 	.short	0x0001
        /*00d2*/ 	.short	0x0008
        /*00d4*/ 	.byte	0x00, 0xf4, 0x21, 0x00


	//----- nvinfo : EIATTR_KPARAM_INFO
	.align		4
.L_33:
        /*00d8*/ 	.byte	0x04, 0x17
        /*00da*/ 	.short	(.L_35 - .L_34)
.L_34:
        /*00dc*/ 	.word	0x00000000
        /*00e0*/ 	.short	0x0000
        /*00e2*/ 	.short	0x0000
        /*00e4*/ 	.byte	0x00, 0xf4, 0x21, 0x00


	//----- nvinfo : EIATTR_SPARSE_MMA_MASK
	.align		4
.L_35:
        /*00e8*/ 	.byte	0x03, 0x50
        /*00ea*/ 	.short	0x0000


	//----- nvinfo : EIATTR_MAXREG_COUNT
	.align		4
        /*00ec*/ 	.byte	0x03, 0x1b
        /*00ee*/ 	.short	0x00ff


	//----- nvinfo : EIATTR_NUM_BARRIERS
	.align		4
        /*00f0*/ 	.byte	0x02, 0x4c
        /*00f2*/ 	.byte	0x01
	.zero		1


	//----- nvinfo : EIATTR_VRC_CTA_INIT_COUNT
	.align		4
        /*00f4*/ 	.byte	0x02, 0x4a
	.zero		1
	.zero		1


	//----- nvinfo : EIATTR_EXIT_INSTR_OFFSETS
	.align		4
        /*00f8*/ 	.byte	0x04, 0x1c
        /*00fa*/ 	.short	(.L_37 - .L_36)


	//   ....[0]....
.L_36:
        /*00fc*/ 	.word	0x00003aa0


	//   ....[1]....
        /*0100*/ 	.word	0x00003ad0


	//----- nvinfo : EIATTR_REQNTID
	.align		4
.L_37:
        /*0104*/ 	.byte	0x04, 0x10
        /*0106*/ 	.short	(.L_39 - .L_38)
.L_38:
        /*0108*/ 	.word	0x00000080
        /*010c*/ 	.word	0x00000001
        /*0110*/ 	.word	0x00000001


	//----- nvinfo : EIATTR_CBANK_PARAM_SIZE
	.align		4
.L_39:
        /*0114*/ 	.byte	0x03, 0x19
        /*0116*/ 	.short	0x0050


	//----- nvinfo : EIATTR_PARAM_CBANK
	.align		4
        /*0118*/ 	.byte	0x04, 0x0a
        /*011a*/ 	.short	(.L_41 - .L_40)
	.align		4
.L_40:
        /*011c*/ 	.word	index@(.nv.constant0.matmul_kernel)
        /*0120*/ 	.short	0x0380
        /*0122*/ 	.short	0x0050


	//----- nvinfo : EIATTR_SW_WAR
	.align		4
.L_41:
        /*0124*/ 	.byte	0x04, 0x36
        /*0126*/ 	.short	(.L_43 - .L_42)
.L_42:
        /*0128*/ 	.word	0x00000008
.L_43:


//--------------------- .nv.compat                --------------------------
	.section	.nv.compat,"",@"SHT_CUDA_COMPAT_INFO"
	.align	4
        /*0000*/ 	.byte	0x02, 0x02, 0x02, 0x00, 0x02, 0x05, 0x05, 0x00, 0x02, 0x03, 0x00, 0x00, 0x02, 0x06, 0x01, 0x00


//--------------------- .nv.callgraph             --------------------------
	.section	.nv.callgraph,"",@"SHT_CUDA_CALLGRAPH"
	.align	4
	.sectionentsize	8
	.align		4
        /*0000*/ 	.word	0x00000000
	.align		4
        /*0004*/ 	.word	0xffffffff
	.align		4
        /*0008*/ 	.word	0x00000000
	.align		4
        /*000c*/ 	.word	0xfffffffe
	.align		4
        /*0010*/ 	.word	0x00000000
	.align		4
        /*0014*/ 	.word	0xfffffffd
	.align		4
        /*0018*/ 	.word	0x00000000
	.align		4
        /*001c*/ 	.word	0xfffffffc


//--------------------- .text.matmul_kernel       --------------------------
	.section	.text.matmul_kernel,"ax",@progbits
	.align	128
        .global         matmul_kernel
        .type           matmul_kernel,@function
        .size           matmul_kernel,(.L_x_3 - matmul_kernel)
        .other          matmul_kernel,@"STO_CUDA_ENTRY STV_DEFAULT"
matmul_kernel:
.text.matmul_kernel:
[----:B------:R-:W0:Y:S08]  /*0000*/  LDC R1, c[0x0][0x37c] ;  /* 0x0000df00ff017b82 */ /* 0x000e300000000800 */
[----:B------:R-:W1:Y:S01]  /*0010*/  LDC.64 R14, c[0x0][0x398] ;  /* 0x0000e600ff0e7b82 */ /* 0x000e620000000a00 */
[----:B------:R-:W2:Y:S01]  /*0020*/  S2R R5, SR_CTAID.X ;  /* 0x0000000000057919 */ /* 0x000ea20000002500 */
[----:B------:R-:W3:Y:S01]  /*0030*/  LDCU UR4, c[0x0][0x3a0] ;  /* 0x00007400ff0477ac */ /* 0x000ee20008000800 */
[----:B------:R-:W4:Y:S01]  /*0040*/  S2R R37, SR_TID.X ;  /* 0x0000000000257919 */ /* 0x000f220000002100 */
[----:B------:R-:W-:Y:S01]  /*0050*/  UMOV UR5, 0x400 ;  /* 0x0000040000057882 */ /* 0x000fe20000000000 */
[----:B------:R-:W0:Y:S03]  /*0060*/  LDCU.64 UR8, c[0x0][0x358] ;  /* 0x00006b00ff0877ac */ /* 0x000e260008000a00 */
[----:B------:R-:W5:Y:S01]  /*0070*/  S2UR UR6, SR_CgaCtaId ;  /* 0x00000000000679c3 */ /* 0x000f620000008800 */
[----:B---3--:R-:W-:Y:S01]  /*0080*/  UIADD3 UR4, UPT, UPT, UR4, 0x7f, URZ ;  /* 0x0000007f04047890 */ /* 0x008fe2000fffe0ff */
[----:B-1----:R-:W-:-:S03]  /*0090*/  VIADD R0, R15, 0xf ;  /* 0x0000000f0f007836 */ /* 0x002fc60000000000 */
[----:B------:R-:W-:Y:S02]  /*00a0*/  UISETP.GT.AND UP0, UPT, UR4, 0x7f, UPT ;  /* 0x0000007f0400788c */ /* 0x000fe4000bf04270 */
[----:B------:R-:W-:Y:S01]  /*00b0*/  SHF.R.S32.HI R3, RZ, 0x1f, R0 ;  /* 0x0000001fff037819 */ /* 0x000fe20000011400 */
[----:B-----5:R-:W-:-:S03]  /*00c0*/  ULEA UR5, UR6, UR5, 0x18 ;  /* 0x0000000506057291 */ /* 0x020fc6000f8ec0ff */
[----:B------:R-:W-:Y:S02]  /*00d0*/  LEA.HI R3, R3, R0, RZ, 0x4 ;  /* 0x0000000003037211 */ /* 0x000fe400078f20ff */
[----:B--2---:R-:W-:Y:S02]  /*00e0*/  IABS R8, R5 ;  /* 0x0000000500087213 */ /* 0x004fe40000000000 */
[----:B------:R-:W-:-:S05]  /*00f0*/  SHF.R.S32.HI R3, RZ, 0x4, R3 ;  /* 0x00000004ff037819 */ /* 0x000fca0000011403 */
[----:B------:R-:W-:-:S05]  /*0100*/  IMAD.SHL.U32 R4, R3, 0x8, RZ ;  /* 0x0000000803047824 */ /* 0x000fca00078e00ff */
[-C--:B------:R-:W-:Y:S02]  /*0110*/  IABS R7, R4.reuse ;  /* 0x0000000400077213 */ /* 0x080fe40000000000 */
[----:B------:R-:W-:Y:S02]  /*0120*/  IABS R10, R4 ;  /* 0x00000004000a7213 */ /* 0x000fe40000000000 */
[----:B------:R-:W1:Y:S08]  /*0130*/  I2F.RP R0, R7 ;  /* 0x0000000700007306 */ /* 0x000e700000209400 */
[----:B-1----:R-:W1:Y:S02]  /*0140*/  MUFU.RCP R0, R0 ;  /* 0x0000000000007308 */ /* 0x002e640000001000 */
[----:B-1----:R-:W-:-:S02]  /*0150*/  VIADD R2, R0, 0xffffffe ;  /* 0x0ffffffe00027836 */ /* 0x002fc40000000000 */
[----:B------:R-:W-:-:S04]  /*0160*/  IMAD.MOV R0, RZ, RZ, -R10 ;  /* 0x000000ffff007224 */ /* 0x000fc800078e0a0a */
[----:B------:R1:W2:Y:S02]  /*0170*/  F2I.FTZ.U32.TRUNC.NTZ R3, R2 ;  /* 0x0000000200037305 */ /* 0x0002a4000021f000 */
[----:B-1----:R-:W-:Y:S02]  /*0180*/  IMAD.MOV.U32 R2, RZ, RZ, RZ ;  /* 0x000000ffff027224 */ /* 0x002fe400078e00ff */
[----:B--2---:R-:W-:-:S04]  /*0190*/  IMAD.MOV R6, RZ, RZ, -R3 ;  /* 0x000000ffff067224 */ /* 0x004fc800078e0a03 */
[----:B------:R-:W-:Y:S02]  /*01a0*/  IMAD R9, R6, R7, RZ ;  /* 0x0000000706097224 */ /* 0x000fe400078e02ff */
[----:B------:R-:W-:Y:S02]  /*01b0*/  IMAD.MOV.U32 R6, RZ, RZ, R8 ;  /* 0x000000ffff067224 */ /* 0x000fe400078e0008 */
[----:B------:R-:W-:-:S06]  /*01c0*/  IMAD.HI.U32 R3, R3, R9, R2 ;  /* 0x0000000903037227 */ /* 0x000fcc00078e0002 */
[----:B------:R-:W-:-:S04]  /*01d0*/  IMAD.HI.U32 R3, R3, R6, RZ ;  /* 0x0000000603037227 */ /* 0x000fc800078e00ff */
[----:B------:R-:W-:-:S05]  /*01e0*/  IMAD R0, R3, R0, R6 ;  /* 0x0000000003007224 */ /* 0x000fca00078e0206 */
[----:B------:R-:W-:-:S13]  /*01f0*/  ISETP.GT.U32.AND P1, PT, R7, R0, PT ;  /* 0x000000000700720c */ /* 0x000fda0003f24070 */
[----:B------:R-:W-:Y:S02]  /*0200*/  @!P1 IMAD.IADD R0, R0, 0x1, -R7 ;  /* 0x0000000100009824 */ /* 0x000fe400078e0a07 */
[----:B------:R-:W-:Y:S01]  /*0210*/  @!P1 VIADD R3, R3, 0x1 ;  /* 0x0000000103039836 */ /* 0x000fe20000000000 */
[----:B------:R-:W-:Y:S02]  /*0220*/  ISETP.NE.AND P1, PT, R4, RZ, PT ;  /* 0x000000ff0400720c */ /* 0x000fe40003f25270 */
[----:B------:R-:W-:Y:S02]  /*0230*/  ISETP.GE.U32.AND P0, PT, R0, R7, PT ;  /* 0x000000070000720c */ /* 0x000fe40003f06070 */
[----:B------:R-:W-:-:S04]  /*0240*/  LOP3.LUT R0, R5, R4, RZ, 0x3c, !PT ;  /* 0x0000000405007212 */ /* 0x000fc800078e3cff */
[----:B------:R-:W-:Y:S01]  /*0250*/  ISETP.GE.AND P2, PT, R0, RZ, PT ;  /* 0x000000ff0000720c */ /* 0x000fe20003f46270 */
[----:B------:R-:W-:-:S06]  /*0260*/  VIADD R0, R14, 0xf ;  /* 0x0000000f0e007836 */ /* 0x000fcc0000000000 */
[----:B------:R-:W-:-:S04]  /*0270*/  @P0 VIADD R3, R3, 0x1 ;  /* 0x0000000103030836 */ /* 0x000fc80000000000 */
[----:B------:R-:W-:Y:S01]  /*0280*/  IMAD.MOV.U32 R2, RZ, RZ, R3 ;  /* 0x000000ffff027224 */ /* 0x000fe200078e0003 */
[----:B------:R-:W-:-:S03]  /*0290*/  SHF.R.S32.HI R3, RZ, 0x1f, R0 ;  /* 0x0000001fff037819 */ /* 0x000fc60000011400 */
[----:B------:R-:W-:Y:S01]  /*02a0*/  @!P2 IMAD.MOV R2, RZ, RZ, -R2 ;  /* 0x000000ffff02a224 */ /* 0x000fe200078e0a02 */
[----:B------:R-:W-:Y:S02]  /*02b0*/  @!P1 LOP3.LUT R2, RZ, R4, RZ, 0x33, !PT ;  /* 0x00000004ff029212 */ /* 0x000fe400078e33ff */
[----:B------:R-:W-:-:S03]  /*02c0*/  LEA.HI R3, R3, R0, RZ, 0x4 ;  /* 0x0000000003037211 */ /* 0x000fc600078f20ff */
[----:B------:R-:W-:Y:S02]  /*02d0*/  IMAD.SHL.U32 R6, R2, 0x8, RZ ;  /* 0x0000000802067824 */ /* 0x000fe400078e00ff */
[----:B------:R-:W-:-:S03]  /*02e0*/  IMAD.MOV R2, RZ, RZ, -R2 ;  /* 0x000000ffff027224 */ /* 0x000fc600078e0a02 */
[----:B------:R-:W-:Y:S01]  /*02f0*/  LEA.HI.SX32 R3, R3, -R6, 0x1c ;  /* 0x8000000603037211 */ /* 0x000fe200078fe2ff */
[----:B------:R-:W-:-:S03]  /*0300*/  IMAD R4, R4, R2, R5 ;  /* 0x0000000204047224 */ /* 0x000fc600078e0205 */
[----:B------:R-:W-:Y:S02]  /*0310*/  VIMNMX R11, PT, PT, R3, 0x8, PT ;  /* 0x00000008030b7848 */ /* 0x000fe40003fe0100 */
[----:B------:R-:W-:Y:S02]  /*0320*/  IABS R9, R4 ;  /* 0x0000000400097213 */ /* 0x000fe40000000000 */
[----:B------:R-:W-:-:S04]  /*0330*/  IABS R7, R11 ;  /* 0x0000000b00077213 */ /* 0x000fc80000000000 */
[----:B------:R-:W1:Y:S08]  /*0340*/  I2F.RP R0, R7 ;  /* 0x0000000700007306 */ /* 0x000e700000209400 */
[----:B-1----:R-:W1:Y:S02]  /*0350*/  MUFU.RCP R0, R0 ;  /* 0x0000000000007308 */ /* 0x002e640000001000 */
[----:B-1----:R-:W-:-:S06]  /*0360*/  VIADD R3, R0, 0xffffffe ;  /* 0x0ffffffe00037836 */ /* 0x002fcc0000000000 */
[----:B------:R-:W1:Y:S02]  /*0370*/  F2I.FTZ.U32.TRUNC.NTZ R3, R3 ;  /* 0x0000000300037305 */ /* 0x000e64000021f000 */
[----:B-1----:R-:W-:-:S04]  /*0380*/  IMAD.MOV R8, RZ, RZ, -R3 ;  /* 0x000000ffff087224 */ /* 0x002fc800078e0a03 */
[----:B------:R-:W-:Y:S01]  /*0390*/  IMAD.MOV.U32 R2, RZ, RZ, R8 ;  /* 0x000000ffff027224 */ /* 0x000fe200078e0008 */
[----:B------:R-:W-:-:S03]  /*03a0*/  IABS R8, R11 ;  /* 0x0000000b00087213 */ /* 0x000fc60000000000 */
[----:B------:R-:W-:Y:S02]  /*03b0*/  IMAD R5, R2, R7, RZ ;  /* 0x0000000702057224 */ /* 0x000fe400078e02ff */
[----:B------:R-:W-:Y:S02]  /*03c0*/  IMAD.MOV.U32 R2, RZ, RZ, RZ ;  /* 0x000000ffff027224 */ /* 0x000fe400078e00ff */
[----:B------:R-:W-:Y:S02]  /*03d0*/  IMAD.MOV R0, RZ, RZ, -R8 ;  /* 0x000000ffff007224 */ /* 0x000fe400078e0a08 */
[----:B------:R-:W-:Y:S01]  /*03e0*/  IMAD.HI.U32 R2, R3, R5, R2 ;  /* 0x0000000503027227 */ /* 0x000fe200078e0002 */
[----:B----4-:R-:W-:-:S04]  /*03f0*/  SHF.R.S32.HI R3, RZ, 0x3, R37 ;  /* 0x00000003ff037819 */ /* 0x010fc80000011425 */
[----:B------:R-:W-:Y:S01]  /*0400*/  SGXT R3, R3, 0x1 ;  /* 0x000000010303781a */ /* 0x000fe20000000200 */
[----:B------:R-:W-:-:S03]  /*0410*/  IMAD.HI.U32 R2, R2, R9, RZ ;  /* 0x0000000902027227 */ /* 0x000fc600078e00ff */
[----:B------:R-:W-:Y:S01]  /*0420*/  LOP3.LUT R3, R3, 0xc0, RZ, 0xc0, !PT ;  /* 0x000000c003037812 */ /* 0x000fe200078ec0ff */
        /* <DEDUP_REMOVED lines=8> */
[----:B------:R-:W-:-:S05]  /*04b0*/  IMAD.SHL.U32 R0, R37, 0x4, RZ ;  /* 0x0000000425007824 */ /* 0x000fca00078e00ff */
[----:B------:R-:W-:Y:S01]  /*04c0*/  LOP3.LUT R0, R3, 0x1c, R0, 0xf8, !PT ;  /* 0x0000001c03007812 */ /* 0x000fe200078ef800 */
[----:B------:R-:W-:Y:S01]  /*04d0*/  @P0 VIADD R2, R2, 0x1 ;  /* 0x0000000102020836 */ /* 0x000fe20000000000 */
[----:B------:R-:W-:Y:S02]  /*04e0*/  PLOP3.LUT P0, PT, PT, PT, UP0, 0x80, 0x8 ;  /* 0x000000000008781c */ /* 0x000fe40003f0f008 */
[----:B------:R-:W-:Y:S01]  /*04f0*/  LOP3.LUT R3, R37, 0xf, RZ, 0xc0, !PT ;  /* 0x0000000f25037812 */ /* 0x000fe200078ec0ff */
[----:B------:R-:W-:-:S04]  /*0500*/  IMAD.MOV.U32 R10, RZ, RZ, R2 ;  /* 0x000000ffff0a7224 */ /* 0x000fc800078e0002 */
[----:B------:R-:W-:Y:S01]  /*0510*/  @!P2 IMAD.MOV R10, RZ, RZ, -R10 ;  /* 0x000000ffff0aa224 */ /* 0x000fe200078e0a0a */
[----:B------:R-:W-:-:S05]  /*0520*/  @!P1 LOP3.LUT R10, RZ, R11, RZ, 0x33, !PT ;  /* 0x0000000bff0a9212 */ /* 0x000fca00078e33ff */
[----:B------:R-:W-:Y:S01]  /*0530*/  IMAD.MOV R2, RZ, RZ, -R10 ;  /* 0x000000ffff027224 */ /* 0x000fe200078e0a0a */
[----:B------:R-:W-:Y:S01]  /*0540*/  @!P0 CS2R R32, SRZ ;  /* 0x0000000000208805 */ /* 0x000fe2000001ff00 */
[----:B------:R-:W-:Y:S01]  /*0550*/  @!P0 IMAD.SHL.U32 R5, R37, 0x20, RZ ;  /* 0x0000002025058824 */ /* 0x000fe200078e00ff */
[----:B------:R-:W-:Y:S01]  /*0560*/  @!P0 CS2R R34, SRZ ;  /* 0x0000000000228805 */ /* 0x000fe2000001ff00 */
[----:B------:R-:W-:Y:S01]  /*0570*/  IMAD R2, R11, R2, R4 ;  /* 0x000000020b027224 */ /* 0x000fe200078e0204 */
[----:B------:R-:W-:Y:S01]  /*0580*/  SHF.R.U32.HI R4, RZ, 0x4, R37 ;  /* 0x00000004ff047819 */ /* 0x000fe20000011625 */
[----:B------:R-:W-:Y:S02]  /*0590*/  IMAD.SHL.U32 R10, R10, 0x10, RZ ;  /* 0x000000100a0a7824 */ /* 0x000fe400078e00ff */
[----:B------:R-:W-:-:S04]  /*05a0*/  IMAD.IADD R2, R6, 0x1, R2 ;  /* 0x0000000106027824 */ /* 0x000fc800078e0202 */
[----:B------:R-:W-:Y:S01]  /*05b0*/  IMAD R2, R2, 0x10, R3 ;  /* 0x0000001002027824 */ /* 0x000fe200078e0203 */
[----:B------:R-:W-:Y:S01]  /*05c0*/  SGXT.U32 R3, R4, 0x3 ;  /* 0x000000030403781a */ /* 0x000fe20000000000 */
[----:B------:R-:W-:Y:S01]  /*05d0*/  @!P0 IMAD.SHL.U32 R4, R37, 0x2, RZ ;  /* 0x0000000225048824 */ /* 0x000fe200078e00ff */
[----:B0-----:R-:W-:Y:S06]  /*05e0*/  BRA.U !UP0, `(.L_x_0) ;  /* 0x0000003108747547 */ /* 0x001fec000b800000 */
[----:B------:R-:W-:Y:S01]  /*05f0*/  IABS R12, R14 ;  /* 0x0000000e000c7213 */ /* 0x000fe20000000000 */
[----:B------:R-:W-:Y:S01]  /*0600*/  IMAD.MOV.U32 R4, RZ, RZ, RZ ;  /* 0x000000ffff047224 */ /* 0x000fe200078e00ff */
[----:B------:R-:W-:Y:S01]  /*0610*/  IABS R7, R15 ;  /* 0x0000000f00077213 */ /* 0x000fe20000000000 */
[C---:B------:R-:W-:Y:S01]  /*0620*/  VIADD R25, R10.reuse, 0x6 ;  /* 0x000000060a197836 */ /* 0x040fe20000000000 */
[----:B------:R-:W0:Y:S01]  /*0630*/  I2F.RP R8, R12 ;  /* 0x0000000c00087306 */ /* 0x000e220000209400 */
[----:B------:R-:W-:Y:S01]  /*0640*/  IABS R13, R2 ;  /* 0x00000002000d7213 */ /* 0x000fe20000000000 */
[----:B------:R-:W-:Y:S01]  /*0650*/  VIADD R17, R10, 0xa ;  /* 0x0000000a0a117836 */ /* 0x000fe20000000000 */
[----:B------:R-:W-:Y:S01]  /*0660*/  ISETP.GE.AND P6, PT, R2, RZ, PT ;  /* 0x000000ff0200720c */ /* 0x000fe20003fc6270 */
[----:B------:R-:W-:Y:S01]  /*0670*/  VIADD R19, R10, 0x9 ;  /* 0x000000090a137836 */ /* 0x000fe20000000000 */
[----:B------:R-:W-:Y:S01]  /*0680*/  ISETP.NE.AND P5, PT, R14, RZ, PT ;  /* 0x000000ff0e00720c */ /* 0x000fe20003fa5270 */
[C---:B------:R-:W-:Y:S01]  /*0690*/  VIADD R21, R10.reuse, 0x8 ;  /* 0x000000080a157836 */ /* 0x040fe20000000000 */
[----:B------:R-:W-:Y:S01]  /*06a0*/  IABS R30, R25 ;  /* 0x00000019001e7213 */ /* 0x000fe20000000000 */
[----:B------:R-:W1:Y:S01]  /*06b0*/  I2F.RP R6, R7 ;  /* 0x0000000700067306 */ /* 0x000e620000209400 */
[----:B------:R-:W-:Y:S01]  /*06c0*/  IABS R22, R17 ;  /* 0x0000001100167213 */ /* 0x000fe20000000000 */
[C---:B------:R-:W-:Y:S01]  /*06d0*/  VIADD R23, R10.reuse, 0x7 ;  /* 0x000000070a177836 */ /* 0x040fe20000000000 */
[----:B------:R-:W-:Y:S01]  /*06e0*/  IABS R24, R19 ;  /* 0x0000001300187213 */ /* 0x000fe20000000000 */
[C---:B------:R-:W-:Y:S01]  /*06f0*/  VIADD R27, R10.reuse, 0x4 ;  /* 0x000000040a1b7836 */ /* 0x040fe20000000000 */
[----:B------:R-:W-:Y:S01]  /*0700*/  IABS R26, R21 ;  /* 0x00000015001a7213 */ /* 0x000fe20000000000 */
[C---:B------:R-:W-:Y:S01]  /*0710*/  VIADD R31, R10.reuse, 0x2 ;  /* 0x000000020a1f7836 */ /* 0x040fe20000000000 */
[----:B------:R-:W-:Y:S01]  /*0720*/  IABS R28, R23 ;  /* 0x00000017001c7213 */ /* 0x000fe20000000000 */
[----:B0-----:R-:W0:Y:S01]  /*0730*/  MUFU.RCP R8, R8 ;  /* 0x0000000800087308 */ /* 0x001e220000001000 */
[----:B------:R-:W-:Y:S01]  /*0740*/  IABS R34, R27 ;  /* 0x0000001b00227213 */ /* 0x000fe20000000000 */
[C---:B------:R-:W-:Y:S01]  /*0750*/  VIADD R29, R10.reuse, 0x3 ;  /* 0x000000030a1d7836 */ /* 0x040fe20000000000 */
[----:B------:R-:W-:Y:S01]  /*0760*/  IABS R38, R31 ;  /* 0x0000001f00267213 */ /* 0x000fe20000000000 */
[----:B------:R-:W-:Y:S01]  /*0770*/  VIADD R33, R10, 0x1 ;  /* 0x000000010a217836 */ /* 0x000fe20000000000 */
[----:B------:R-:W-:Y:S01]  /*0780*/  IABS R42, R10 ;  /* 0x0000000a002a7213 */ /* 0x000fe20000000000 */
[----:B------:R-:W2:Y:S01]  /*0790*/  LDCU UR6, c[0x0][0x3b0] ;  /* 0x00007600ff0677ac */ /* 0x000ea20008000800 */
[----:B------:R-:W-:Y:S01]  /*07a0*/  IABS R36, R29 ;  /* 0x0000001d00247213 */ /* 0x000fe20000000000 */
[----:B-1----:R-:W-:Y:S01]  /*07b0*/  MUFU.RCP R6, R6 ;  /* 0x0000000600067308 */ /* 0x002fe20000001000 */
[----:B------:R-:W-:Y:S01]  /*07c0*/  IABS R40, R33 ;  /* 0x0000002100287213 */ /* 0x000fe20000000000 */
[----:B------:R-:W1:Y:S01]  /*07d0*/  LDCU.128 UR12, c[0x0][0x380] ;  /* 0x00007000ff0c77ac */ /* 0x000e620008000c00 */
[----:B------:R-:W-:-:S02]  /*07e0*/  LOP3.LUT R45, R3, 0x30, RZ, 0xfc, !PT ;  /* 0x00000030032d7812 */ /* 0x000fc400078efcff */
[C---:B------:R-:W-:Y:S01]  /*07f0*/  LOP3.LUT R46, R3.reuse, 0x28, RZ, 0xfc, !PT ;  /* 0x00000028032e7812 */ /* 0x040fe200078efcff */
[----:B------:R-:W3:Y:S01]  /*0800*/  LDCU UR7, c[0x0][0x3a4] ;  /* 0x00007480ff0777ac */ /* 0x000ee20008000800 */
[C---:B------:R-:W-:Y:S01]  /*0810*/  LOP3.LUT R47, R3.reuse, 0x20, RZ, 0xfc, !PT ;  /* 0x00000020032f7812 */ /* 0x040fe200078efcff */
[----:B0-----:R-:W-:Y:S01]  /*0820*/  VIADD R9, R8, 0xffffffe ;  /* 0x0ffffffe08097836 */ /* 0x001fe20000000000 */
[----:B------:R-:W0:Y:S01]  /*0830*/  LDCU UR39, c[0x0][0x3ac] ;  /* 0x00007580ff2777ac */ /* 0x000e220008000800 */
[C---:B------:R-:W-:Y:S02]  /*0840*/  LOP3.LUT R48, R3.reuse, 0x18, RZ, 0xfc, !PT ;  /* 0x0000001803307812 */ /* 0x040fe400078efcff */
[----:B------:R-:W4:Y:S01]  /*0850*/  F2I.FTZ.U32.TRUNC.NTZ R5, R9 ;  /* 0x0000000900057305 */ /* 0x000f22000021f000 */
[----:B------:R-:W5:Y:S01]  /*0860*/  LDCU UR40, c[0x0][0x3a8] ;  /* 0x00007500ff2877ac */ /* 0x000f620008000800 */
[C---:B------:R-:W-:Y:S02]  /*0870*/  LOP3.LUT R49, R3.reuse, 0x10, RZ, 0xfc, !PT ;  /* 0x0000001003317812 */ /* 0x040fe400078efcff */
[----:B------:R-:W-:Y:S01]  /*0880*/  LOP3.LUT R50, R3, 0x8, RZ, 0xfc, !PT ;  /* 0x0000000803327812 */ /* 0x000fe200078efcff */
[----:B----4-:R-:W-:-:S04]  /*0890*/  IMAD.MOV R11, RZ, RZ, -R5 ;  /* 0x000000ffff0b7224 */ /* 0x010fc800078e0a05 */
[----:B------:R-:W-:Y:S01]  /*08a0*/  IMAD R11, R11, R12, RZ ;  /* 0x0000000c0b0b7224 */ /* 0x000fe200078e02ff */
[----:B-----5:R-:W-:Y:S02]  /*08b0*/  USHF.L.U32 UR10, UR40, 0x7, URZ ;  /* 0x00000007280a7899 */ /* 0x020fe400080006ff */
[----:B------:R-:W-:Y:S02]  /*08c0*/  IMAD R45, R45, UR40, RZ ;  /* 0x000000282d2d7c24 */ /* 0x000fe4000f8e02ff */
[----:B------:R-:W-:-:S04]  /*08d0*/  IMAD.HI.U32 R8, R5, R11, R4 ;  /* 0x0000000b05087227 */ /* 0x000fc800078e0004 */
[----:B------:R-:W-:Y:S02]  /*08e0*/  VIADD R4, R6, 0xffffffe ;  /* 0x0ffffffe06047836 */ /* 0x000fe40000000000 */
[----:B------:R-:W-:Y:S02]  /*08f0*/  IMAD.HI.U32 R8, R8, R13, RZ ;  /* 0x0000000d08087227 */ /* 0x000fe400078e00ff */
[----:B------:R4:W5:Y:S02]  /*0900*/  F2I.FTZ.U32.TRUNC.NTZ R5, R4 ;  /* 0x0000000400057305 */ /* 0x000964000021f000 */
[----:B------:R-:W-:Y:S02]  /*0910*/  IMAD.MOV R8, RZ, RZ, -R8 ;  /* 0x000000ffff087224 */ /* 0x000fe400078e0a08 */
[----:B------:R-:W-:Y:S02]  /*0920*/  VIADD R6, R10, 0xf ;  /* 0x0000000f0a067836 */ /* 0x000fe40000000000 */
[----:B------:R-:W-:-:S02]  /*0930*/  IMAD R13, R12, R8, R13 ;  /* 0x000000080c0d7224 */ /* 0x000fc400078e020d */
[----:B------:R-:W-:Y:S01]  /*0940*/  IMAD R46, R46, UR40, RZ ;  /* 0x000000282e2e7c24 */ /* 0x000fe2000f8e02ff */
[----:B------:R-:W-:Y:S01]  /*0950*/  IABS R11, R6 ;  /* 0x00000006000b7213 */ /* 0x000fe20000000000 */
[----:B----4-:R-:W-:Y:S01]  /*0960*/  IMAD.MOV.U32 R4, RZ, RZ, RZ ;  /* 0x000000ffff047224 */ /* 0x010fe200078e00ff */
[----:B------:R-:W-:Y:S01]  /*0970*/  ISETP.GT.U32.AND P0, PT, R12, R13, PT ;  /* 0x0000000d0c00720c */ /* 0x000fe20003f04070 */
[----:B------:R-:W-:Y:S01]  /*0980*/  IMAD R47, R47, UR40, RZ ;  /* 0x000000282f2f7c24 */ /* 0x000fe2000f8e02ff */
[----:B------:R-:W-:Y:S01]  /*0990*/  ISETP.GE.AND P3, PT, R6, RZ, PT ;  /* 0x000000ff0600720c */ /* 0x000fe20003f66270 */
[----:B------:R-:W-:Y:S02]  /*09a0*/  VIADD R6, R10, 0xd ;  /* 0x0000000d0a067836 */ /* 0x000fe40000000000 */
[----:B-----5:R-:W-:Y:S02]  /*09b0*/  IMAD.MOV R8, RZ, RZ, -R5 ;  /* 0x000000ffff087224 */ /* 0x020fe400078e0a05 */
[----:B------:R-:W-:Y:S01]  /*09c0*/  IMAD R48, R48, UR40, RZ ;  /* 0x0000002830307c24 */ /* 0x000fe2000f8e02ff */
[----:B------:R-:W-:Y:S01]  /*09d0*/  ISETP.GE.AND P1, PT, R6, RZ, PT ;  /* 0x000000ff0600720c */ /* 0x000fe20003f26270 */
[----:B------:R-:W-:Y:S01]  /*09e0*/  IMAD R9, R8, R7, RZ ;  /* 0x0000000708097224 */ /* 0x000fe200078e02ff */
[----:B------:R-:W-:Y:S01]  /*09f0*/  IABS R16, R6 ;  /* 0x0000000600107213 */ /* 0x000fe20000000000 */
[----:B------:R-:W-:-:S02]  /*0a00*/  IMAD.MOV.U32 R8, RZ, RZ, R11 ;  /* 0x000000ffff087224 */ /* 0x000fc400078e000b */
[----:B------:R-:W-:-:S04]  /*0a10*/  IMAD.HI.U32 R4, R5, R9, R4 ;  /* 0x0000000905047227 */ /* 0x000fc800078e0004 */
[----:B------:R-:W-:Y:S02]  /*0a20*/  @!P0 IMAD.IADD R13, R13, 0x1, -R12 ;  /* 0x000000010d0d8824 */ /* 0x000fe400078e0a0c */
[----:B------:R-:W-:-:S03]  /*0a30*/  IMAD.HI.U32 R5, R4, R8, RZ ;  /* 0x0000000804057227 */ /* 0x000fc600078e00ff */
[----:B------:R-:W-:Y:S01]  /*0a40*/  ISETP.GT.U32.AND P0, PT, R12, R13, PT ;  /* 0x0000000d0c00720c */ /* 0x000fe20003f04070 */
[----:B------:R-:W-:Y:S02]  /*0a50*/  IMAD.MOV R5, RZ, RZ, -R5 ;  /* 0x000000ffff057224 */ /* 0x000fe400078e0a05 */
[C---:B------:R-:W-:Y:S02]  /*0a60*/  VIADD R9, R10.reuse, 0xc ;  /* 0x0000000c0a097836 */ /* 0x040fe40000000000 */
[----:B------:R-:W-:Y:S02]  /*0a70*/  IMAD R8, R7, R5, R8 ;  /* 0x0000000507087224 */ /* 0x000fe400078e0208 */
[----:B------:R-:W-:Y:S01]  /*0a80*/  VIADD R5, R10, 0xe ;  /* 0x0000000e0a057836 */ /* 0x000fe20000000000 */
[----:B------:R-:W-:Y:S01]  /*0a90*/  IABS R18, R9 ;  /* 0x0000000900127213 */ /* 0x000fe20000000000 */
[----:B------:R-:W-:Y:S01]  /*0aa0*/  IMAD R49, R49, UR40, RZ ;  /* 0x0000002831317c24 */ /* 0x000fe2000f8e02ff */
[----:B------:R-:W-:Y:S01]  /*0ab0*/  ISETP.GE.AND P4, PT, R9, RZ, PT ;  /* 0x000000ff0900720c */ /* 0x000fe20003f86270 */
[----:B------:R-:W-:Y:S01]  /*0ac0*/  IMAD R50, R50, UR40, RZ ;  /* 0x0000002832327c24 */ /* 0x000fe2000f8e02ff */
[----:B------:R-:W-:Y:S01]  /*0ad0*/  ISETP.GE.AND P2, PT, R5, RZ, PT ;  /* 0x000000ff0500720c */ /* 0x000fe20003f46270 */
[----:B------:R-:W-:Y:S01]  /*0ae0*/  @!P0 IMAD.IADD R13, R13, 0x1, -R12 ;  /* 0x000000010d0d8824 */ /* 0x000fe200078e0a0c */
[----:B------:R-:W-:Y:S01]  /*0af0*/  IABS R12, R5 ;  /* 0x00000005000c7213 */ /* 0x000fe20000000000 */
[----:B------:R-:W-:-:S02]  /*0b00*/  VIADD R5, R10, 0xb ;  /* 0x0000000b0a057836 */ /* 0x000fc40000000000 */
[----:B------:R-:W-:-:S03]  /*0b10*/  IMAD.HI.U32 R9, R4, R18, RZ ;  /* 0x0000001204097227 */ /* 0x000fc600078e00ff */
[----:B------:R-:W-:Y:S01]  /*0b20*/  ISETP.GE.AND P0, PT, R5, RZ, PT ;  /* 0x000000ff0500720c */ /* 0x000fe20003f06270 */
[----:B------:R-:W-:Y:S01]  /*0b30*/  IMAD.MOV R9, RZ, RZ, -R9 ;  /* 0x000000ffff097224 */ /* 0x000fe200078e0a09 */
[----:B------:R-:W-:Y:S01]  /*0b40*/  IABS R20, R5 ;  /* 0x0000000500147213 */ /* 0x000fe20000000000 */
[----:B------:R-:W-:-:S04]  /*0b50*/  IMAD.HI.U32 R5, R4, R12, RZ ;  /* 0x0000000c04057227 */ /* 0x000fc800078e00ff */
[----:B------:R-:W-:Y:S02]  /*0b60*/  IMAD.MOV R6, RZ, RZ, -R5 ;  /* 0x000000ffff067224 */ /* 0x000fe400078e0a05 */
[----:B------:R-:W-:-:S04]  /*0b70*/  IMAD.HI.U32 R5, R4, R16, RZ ;  /* 0x0000001004057227 */ /* 0x000fc800078e00ff */
[C---:B------:R-:W-:Y:S02]  /*0b80*/  IMAD R12, R7.reuse, R6, R12 ;  /* 0x00000006070c7224 */ /* 0x040fe400078e020c */
[----:B------:R-:W-:Y:S02]  /*0b90*/  IMAD.MOV.U32 R6, RZ, RZ, R13 ;  /* 0x000000ffff067224 */ /* 0x000fe400078e000d */
[----:B------:R-:W-:Y:S02]  /*0ba0*/  IMAD.MOV R5, RZ, RZ, -R5 ;  /* 0x000000ffff057224 */ /* 0x000fe400078e0a05 */
[----:B------:R-:W-:Y:S01]  /*0bb0*/  @!P6 IMAD.MOV R6, RZ, RZ, -R6 ;  /* 0x000000ffff06e224 */ /* 0x000fe200078e0a06 */
[C---:B------:R-:W-:Y:S01]  /*0bc0*/  ISETP.GT.U32.AND P6, PT, R7.reuse, R8, PT ;  /* 0x000000080700720c */ /* 0x040fe20003fc4070 */
[C---:B------:R-:W-:Y:S01]  /*0bd0*/  IMAD R16, R7.reuse, R5, R16 ;  /* 0x0000000507107224 */ /* 0x040fe200078e0210 */
[----:B------:R-:W-:Y:S01]  /*0be0*/  @!P5 LOP3.LUT R6, RZ, R14, RZ, 0x33, !PT ;  /* 0x0000000eff06d212 */ /* 0x000fe200078e33ff */
[----:B------:R-:W-:-:S02]  /*0bf0*/  IMAD R18, R7, R9, R18 ;  /* 0x0000000907127224 */ /* 0x000fc400078e0212 */
[----:B------:R-:W-:-:S04]  /*0c00*/  IMAD.HI.U32 R11, R4, R20, RZ ;  /* 0x00000014040b7227 */ /* 0x000fc800078e00ff */
[----:B------:R-:W-:-:S04]  /*0c10*/  IMAD.HI.U32 R14, R4, R30, RZ ;  /* 0x0000001e040e7227 */ /* 0x000fc800078e00ff */
[----:B------:R-:W-:Y:S01]  /*0c20*/  @!P6 IMAD.IADD R8, R8, 0x1, -R7 ;  /* 0x000000010808e824 */ /* 0x000fe200078e0a07 */
[C---:B------:R-:W-:Y:S01]  /*0c30*/  ISETP.GT.U32.AND P6, PT, R7.reuse, R12, PT ;  /* 0x0000000c0700720c */ /* 0x040fe20003fc4070 */
[----:B------:R-:W-:Y:S02]  /*0c40*/  IMAD.MOV R11, RZ, RZ, -R11 ;  /* 0x000000ffff0b7224 */ /* 0x000fe400078e0a0b */
[----:B------:R-:W-:Y:S01]  /*0c50*/  IMAD.HI.U32 R5, R4, R22, RZ ;  /* 0x0000001604057227 */ /* 0x000fe200078e00ff */
[----:B------:R-:W-:-:S03]  /*0c60*/  ISETP.GT.U32.AND P5, PT, R7, R8, PT ;  /* 0x000000080700720c */ /* 0x000fc60003fa4070 */
[----:B------:R-:W-:Y:S02]  /*0c70*/  IMAD.MOV R14, RZ, RZ, -R14 ;  /* 0x000000ffff0e7224 */ /* 0x000fe400078e0a0e */
[C---:B------:R-:W-:Y:S02]  /*0c80*/  IMAD R20, R7.reuse, R11, R20 ;  /* 0x0000000b07147224 */ /* 0x040fe400078e0214 */
[----:B------:R-:W-:Y:S02]  /*0c90*/  IMAD.MOV R5, RZ, RZ, -R5 ;  /* 0x000000ffff057224 */ /* 0x000fe400078e0a05 */
[--C-:B------:R-:W-:Y:S01]  /*0ca0*/  @!P6 IMAD.IADD R12, R12, 0x1, -R7.reuse ;  /* 0x000000010c0ce824 */ /* 0x100fe200078e0a07 */
[C---:B------:R-:W-:Y:S01]  /*0cb0*/  ISETP.GT.U32.AND P6, PT, R7.reuse, R18, PT ;  /* 0x000000120700720c */ /* 0x040fe20003fc4070 */
[C---:B------:R-:W-:Y:S02]  /*0cc0*/  IMAD R30, R7.reuse, R14, R30 ;  /* 0x0000000e071e7224 */ /* 0x040fe400078e021e */
[----:B------:R-:W-:Y:S01]  /*0cd0*/  @!P5 IMAD.IADD R8, R8, 0x1, -R7 ;  /* 0x000000010808d824 */ /* 0x000fe200078e0a07 */
[C---:B------:R-:W-:Y:S01]  /*0ce0*/  ISETP.GT.U32.AND P5, PT, R7.reuse, R16, PT ;  /* 0x000000100700720c */ /* 0x040fe20003fa4070 */
[----:B------:R-:W-:-:S02]  /*0cf0*/  IMAD R22, R7, R5, R22 ;  /* 0x0000000507167224 */ /* 0x000fc400078e0216 */
[----:B------:R-:W-:Y:S01]  /*0d00*/  @!P3 IMAD.MOV R8, RZ, RZ, -R8 ;  /* 0x000000ffff08b224 */ /* 0x000fe200078e0a08 */
[----:B------:R-:W-:Y:S01]  /*0d10*/  ISETP.GT.U32.AND P3, PT, R7, R20, PT ;  /* 0x000000140700720c */ /* 0x000fe20003f64070 */
[----:B------:R-:W-:-:S04]  /*0d20*/  IMAD.HI.U32 R9, R4, R24, RZ ;  /* 0x0000001804097227 */ /* 0x000fc800078e00ff */
[----:B------:R-:W-:Y:S02]  /*0d30*/  @!P6 IMAD.IADD R18, R18, 0x1, -R7 ;  /* 0x000000011212e824 */ /* 0x000fe400078e0a07 */
[----:B------:R-:W-:-:S04]  /*0d40*/  IMAD.HI.U32 R11, R4, R26, RZ ;  /* 0x0000001a040b7227 */ /* 0x000fc800078e00ff */
[----:B------:R-:W-:Y:S01]  /*0d50*/  @!P5 IMAD.IADD R16, R16, 0x1, -R7 ;  /* 0x000000011010d824 */ /* 0x000fe200078e0a07 */
[C---:B------:R-:W-:Y:S01]  /*0d60*/  ISETP.GT.U32.AND P5, PT, R7.reuse, R12, PT ;  /* 0x0000000c0700720c */ /* 0x040fe20003fa4070 */
[----:B------:R-:W-:Y:S02]  /*0d70*/  IMAD.MOV R9, RZ, RZ, -R9 ;  /* 0x000000ffff097224 */ /* 0x000fe400078e0a09 */
[----:B------:R-:W-:Y:S01]  /*0d80*/  IMAD.MOV R11, RZ, RZ, -R11 ;  /* 0x000000ffff0b7224 */ /* 0x000fe200078e0a0b */
[C---:B------:R-:W-:Y:S01]  /*0d90*/  ISETP.GT.U32.AND P6, PT, R7.reuse, R16, PT ;  /* 0x000000100700720c */ /* 0x040fe20003fc4070 */
[C---:B------:R-:W-:Y:S02]  /*0da0*/  IMAD R24, R7.reuse, R9, R24 ;  /* 0x0000000907187224 */ /* 0x040fe400078e0218 */
[----:B------:R-:W-:Y:S02]  /*0db0*/  IMAD R26, R7, R11, R26 ;  /* 0x0000000b071a7224 */ /* 0x000fe400078e021a */
[----:B------:R-:W-:-:S02]  /*0dc0*/  @!P3 IMAD.IADD R20, R20, 0x1, -R7 ;  /* 0x000000011414b824 */ /* 0x000fc400078e0a07 */
[----:B------:R-:W-:-:S04]  /*0dd0*/  IMAD.HI.U32 R13, R4, R28, RZ ;  /* 0x0000001c040d7227 */ /* 0x000fc800078e00ff */
[--C-:B------:R-:W-:Y:S01]  /*0de0*/  @!P5 IMAD.IADD R12, R12, 0x1, -R7.reuse ;  /* 0x000000010c0cd824 */ /* 0x100fe200078e0a07 */
[C---:B------:R-:W-:Y:S01]  /*0df0*/  ISETP.GT.U32.AND P5, PT, R7.reuse, R18, PT ;  /* 0x000000120700720c */ /* 0x040fe20003fa4070 */
[----:B------:R-:W-:Y:S01]  /*0e00*/  @!P6 IMAD.IADD R16, R16, 0x1, -R7 ;  /* 0x000000011010e824 */ /* 0x000fe200078e0a07 */
[C---:B------:R-:W-:Y:S01]  /*0e10*/  ISETP.GT.U32.AND P6, PT, R7.reuse, R24, PT ;  /* 0x000000180700720c */ /* 0x040fe20003fc4070 */
[----:B------:R-:W-:Y:S02]  /*0e20*/  IMAD.MOV.U32 R14, RZ, RZ, R12 ;  /* 0x000000ffff0e7224 */ /* 0x000fe400078e000c */
[----:B------:R-:W-:Y:S02]  /*0e30*/  IMAD.MOV R13, RZ, RZ, -R13 ;  /* 0x000000ffff0d7224 */ /* 0x000fe400078e0a0d */
[----:B------:R-:W-:Y:S01]  /*0e40*/  @!P2 IMAD.MOV R14, RZ, RZ, -R14 ;  /* 0x000000ffff0ea224 */ /* 0x000fe200078e0a0e */
[C---:B------:R-:W-:Y:S01]  /*0e50*/  ISETP.GT.U32.AND P2, PT, R7.reuse, R22, PT ;  /* 0x000000160700720c */ /* 0x040fe20003f44070 */
[----:B------:R-:W-:-:S02]  /*0e60*/  IMAD R28, R7, R13, R28 ;  /* 0x0000000d071c7224 */ /* 0x000fc400078e021c */
[----:B------:R-:W-:-:S03]  /*0e70*/  IMAD.HI.U32 R9, R4, R34, RZ ;  /* 0x0000002204097227 */ /* 0x000fc600078e00ff */
[C---:B------:R-:W-:Y:S01]  /*0e80*/  ISETP.GT.U32.AND P3, PT, R7.reuse, R28, PT ;  /* 0x0000001c0700720c */ /* 0x040fe20003f64070 */
[--C-:B------:R-:W-:Y:S01]  /*0e90*/  @!P5 IMAD.IADD R18, R18, 0x1, -R7.reuse ;  /* 0x000000011212d824 */ /* 0x100fe200078e0a07 */
[----:B------:R-:W-:Y:S01]  /*0ea0*/  ISETP.GT.U32.AND P5, PT, R7, R26, PT ;  /* 0x0000001a0700720c */ /* 0x000fe20003fa4070 */
[----:B------:R-:W-:Y:S02]  /*0eb0*/  @!P6 IMAD.IADD R24, R24, 0x1, -R7 ;  /* 0x000000011818e824 */ /* 0x000fe400078e0a07 */
[----:B------:R-:W-:-:S04]  /*0ec0*/  IMAD.HI.U32 R12, R4, R38, RZ ;  /* 0x00000026040c7227 */ /* 0x000fc800078e00ff */
[----:B------:R-:W-:Y:S01]  /*0ed0*/  @!P2 IMAD.IADD R22, R22, 0x1, -R7 ;  /* 0x000000011616a824 */ /* 0x000fe200078e0a07 */
[C---:B------:R-:W-:Y:S01]  /*0ee0*/  ISETP.GT.U32.AND P2, PT, R7.reuse, R20, PT ;  /* 0x000000140700720c */ /* 0x040fe20003f44070 */
[----:B------:R-:W-:Y:S02]  /*0ef0*/  IMAD.MOV R9, RZ, RZ, -R9 ;  /* 0x000000ffff097224 */ /* 0x000fe400078e0a09 */
[----:B------:R-:W-:Y:S01]  /*0f00*/  IMAD.MOV R12, RZ, RZ, -R12 ;  /* 0x000000ffff0c7224 */ /* 0x000fe200078e0a0c */
[C---:B------:R-:W-:Y:S01]  /*0f10*/  ISETP.GT.U32.AND P6, PT, R7.reuse, R22, PT ;  /* 0x000000160700720c */ /* 0x040fe20003fc4070 */
[----:B------:R-:W-:Y:S01]  /*0f20*/  @!P5 IMAD.IADD R26, R26, 0x1, -R7 ;  /* 0x000000011a1ad824 */ /* 0x000fe200078e0a07 */
[C---:B------:R-:W-:Y:S01]  /*0f30*/  ISETP.GT.U32.AND P5, PT, R7.reuse, R24, PT ;  /* 0x000000180700720c */ /* 0x040fe20003fa4070 */
[----:B------:R-:W-:Y:S02]  /*0f40*/  VIADD R13, R10, 0x5 ;  /* 0x000000050a0d7836 */ /* 0x000fe40000000000 */
[C---:B------:R-:W-:Y:S01]  /*0f50*/  IMAD R34, R7.reuse, R9, R34 ;  /* 0x0000000907227224 */ /* 0x040fe200078e0222 */
[----:B------:R-:W-:Y:S01]  /*0f60*/  SHF.R.U32.HI R9, RZ, 0x2, R37 ;  /* 0x00000002ff097819 */ /* 0x000fe20000011625 */
[C---:B------:R-:W-:Y:S01]  /*0f70*/  IMAD R38, R7.reuse, R12, R38 ;  /* 0x0000000c07267224 */ /* 0x040fe200078e0226 */
[----:B------:R-:W-:Y:S01]  /*0f80*/  IABS R32, R13 ;  /* 0x0000000d00207213 */ /* 0x000fe20000000000 */
[--C-:B------:R-:W-:Y:S01]  /*0f90*/  @!P2 IMAD.IADD R20, R20, 0x1, -R7.reuse ;  /* 0x000000011414a824 */ /* 0x100fe200078e0a07 */
[C---:B------:R-:W-:Y:S01]  /*0fa0*/  ISETP.GT.U32.AND P2, PT, R7.reuse, R30, PT ;  /* 0x0000001e0700720c */ /* 0x040fe20003f44070 */
[----:B------:R-:W-:Y:S01]  /*0fb0*/  @!P3 IMAD.IADD R28, R28, 0x1, -R7 ;  /* 0x000000011c1cb824 */ /* 0x000fe200078e0a07 */
[----:B------:R-:W-:Y:S01]  /*0fc0*/  ISETP.GT.U32.AND P3, PT, R7, R26, PT ;  /* 0x0000001a0700720c */ /* 0x000fe20003f64070 */
[----:B------:R-:W-:Y:S01]  /*0fd0*/  IMAD.HI.U32 R5, R4, R32, RZ ;  /* 0x0000002004057227 */ /* 0x000fe200078e00ff */
[----:B------:R-:W-:-:S03]  /*0fe0*/  SGXT.U32 R9, R9, 0x3 ;  /* 0x000000030909781a */ /* 0x000fc60000000000 */
[----:B------:R-:W-:Y:S01]  /*0ff0*/  @!P5 IMAD.IADD R24, R24, 0x1, -R7 ;  /* 0x000000011818d824 */ /* 0x000fe200078e0a07 */
[----:B------:R-:W-:Y:S01]  /*1000*/  ISETP.GT.U32.AND P5, PT, R7, R34, PT ;  /* 0x000000220700720c */ /* 0x000fe20003fa4070 */
[----:B------:R-:W-:-:S04]  /*1010*/  IMAD.HI.U32 R11, R4, R36, RZ ;  /* 0x00000024040b7227 */ /* 0x000fc800078e00ff */
[----:B------:R-:W-:Y:S01]  /*1020*/  @!P2 IMAD.IADD R30, R30, 0x1, -R7 ;  /* 0x000000011e1ea824 */ /* 0x000fe200078e0a07 */
[C---:B------:R-:W-:Y:S01]  /*1030*/  ISETP.GT.U32.AND P2, PT, R7.reuse, R38, PT ;  /* 0x000000260700720c */ /* 0x040fe20003f44070 */
[----:B------:R-:W-:Y:S02]  /*1040*/  IMAD.MOV R5, RZ, RZ, -R5 ;  /* 0x000000ffff057224 */ /* 0x000fe400078e0a05 */
[----:B------:R-:W-:Y:S02]  /*1050*/  IMAD.MOV R11, RZ, RZ, -R11 ;  /* 0x000000ffff0b7224 */ /* 0x000fe400078e0a0b */
[----:B------:R-:W-:Y:S02]  /*1060*/  IMAD R32, R7, R5, R32 ;  /* 0x0000000507207224 */ /* 0x000fe400078e0220 */
[----:B------:R-:W-:Y:S01]  /*1070*/  @!P5 IMAD.IADD R34, R34, 0x1, -R7 ;  /* 0x000000012222d824 */ /* 0x000fe200078e0a07 */
[----:B------:R-:W-:Y:S01]  /*1080*/  ISETP.GE.AND P5, PT, R21, RZ, PT ;  /* 0x000000ff1500720c */ /* 0x000fe20003fa6270 */
[----:B------:R-:W-:Y:S01]  /*1090*/  IMAD R36, R7, R11, R36 ;  /* 0x0000000b07247224 */ /* 0x000fe200078e0224 */
[----:B------:R-:W-:Y:S01]  /*10a0*/  LOP3.LUT R11, R37, 0x7, RZ, 0xc0, !PT ;  /* 0x00000007250b7812 */ /* 0x000fe200078ec0ff */
[----:B------:R-:W-:-:S04]  /*10b0*/  IMAD.HI.U32 R5, R4, R40, RZ ;  /* 0x0000002804057227 */ /* 0x000fc800078e00ff */
[----:B------:R-:W-:Y:S01]  /*10c0*/  @!P2 IMAD.IADD R38, R38, 0x1, -R7 ;  /* 0x000000012626a824 */ /* 0x000fe200078e0a07 */
[----:B------:R-:W-:Y:S01]  /*10d0*/  ISETP.GT.U32.AND P2, PT, R7, R30, PT ;  /* 0x0000001e0700720c */ /* 0x000fe20003f44070 */
[----:B------:R-:W-:-:S04]  /*10e0*/  IMAD.HI.U32 R4, R4, R42, RZ ;  /* 0x0000002a04047227 */ /* 0x000fc800078e00ff */
[----:B------:R-:W-:Y:S01]  /*10f0*/  @!P1 IMAD.MOV R16, RZ, RZ, -R16 ;  /* 0x000000ffff109224 */ /* 0x000fe200078e0a10 */
[C---:B------:R-:W-:Y:S01]  /*1100*/  ISETP.GT.U32.AND P1, PT, R7.reuse, R28, PT ;  /* 0x0000001c0700720c */ /* 0x040fe20003f24070 */
[--C-:B------:R-:W-:Y:S01]  /*1110*/  @!P6 IMAD.IADD R22, R22, 0x1, -R7.reuse ;  /* 0x000000011616e824 */ /* 0x100fe200078e0a07 */
[C---:B------:R-:W-:Y:S01]  /*1120*/  ISETP.GT.U32.AND P6, PT, R7.reuse, R32, PT ;  /* 0x000000200700720c */ /* 0x040fe20003fc4070 */
[----:B------:R-:W-:Y:S01]  /*1130*/  @!P3 IMAD.IADD R26, R26, 0x1, -R7 ;  /* 0x000000011a1ab824 */ /* 0x000fe200078e0a07 */
[C---:B------:R-:W-:Y:S01]  /*1140*/  ISETP.GT.U32.AND P3, PT, R7.reuse, R36, PT ;  /* 0x000000240700720c */ /* 0x040fe20003f64070 */
[----:B------:R-:W-:Y:S02]  /*1150*/  IMAD.MOV R5, RZ, RZ, -R5 ;  /* 0x000000ffff057224 */ /* 0x000fe400078e0a05 */
[----:B------:R-:W-:Y:S02]  /*1160*/  IMAD.MOV R4, RZ, RZ, -R4 ;  /* 0x000000ffff047224 */ /* 0x000fe400078e0a04 */
[----:B------:R-:W-:-:S02]  /*1170*/  IMAD R40, R7, R5, R40 ;  /* 0x0000000507287224 */ /* 0x000fc400078e0228 */
[C---:B------:R-:W-:Y:S02]  /*1180*/  IMAD R42, R7.reuse, R4, R42 ;  /* 0x00000004072a7224 */ /* 0x040fe400078e022a */
[----:B------:R-:W-:Y:S01]  /*1190*/  @!P5 IMAD.MOV R26, RZ, RZ, -R26 ;  /* 0x000000ffff1ad224 */ /* 0x000fe200078e0a1a */
[C---:B------:R-:W-:Y:S01]  /*11a0*/  ISETP.GT.U32.AND P5, PT, R7.reuse, R40, PT ;  /* 0x000000280700720c */ /* 0x040fe20003fa4070 */
[--C-:B------:R-:W-:Y:S01]  /*11b0*/  @!P2 IMAD.IADD R30, R30, 0x1, -R7.reuse ;  /* 0x000000011e1ea824 */ /* 0x100fe200078e0a07 */
[----:B------:R-:W-:Y:S01]  /*11c0*/  ISETP.GT.U32.AND P2, PT, R7, R42, PT ;  /* 0x0000002a0700720c */ /* 0x000fe20003f44070 */
[--C-:B------:R-:W-:Y:S01]  /*11d0*/  @!P1 IMAD.IADD R28, R28, 0x1, -R7.reuse ;  /* 0x000000011c1c9824 */ /* 0x100fe200078e0a07 */
[----:B------:R-:W-:Y:S01]  /*11e0*/  ISETP.GE.AND P1, PT, R17, RZ, PT ;  /* 0x000000ff1100720c */ /* 0x000fe20003f26270 */
[--C-:B------:R-:W-:Y:S01]  /*11f0*/  @!P6 IMAD.IADD R32, R32, 0x1, -R7.reuse ;  /* 0x000000012020e824 */ /* 0x100fe200078e0a07 */
[----:B------:R-:W-:Y:S01]  /*1200*/  ISETP.GE.AND P6, PT, R19, RZ, PT ;  /* 0x000000ff1300720c */ /* 0x000fe20003fc6270 */
[----:B------:R-:W-:Y:S01]  /*1210*/  @!P3 IMAD.IADD R36, R36, 0x1, -R7 ;  /* 0x000000012424b824 */ /* 0x000fe200078e0a07 */
[----:B------:R-:W-:Y:S01]  /*1220*/  ISETP.GE.AND P3, PT, R23, RZ, PT ;  /* 0x000000ff1700720c */ /* 0x000fe20003f66270 */
[----:B------:R-:W-:Y:S01]  /*1230*/  @!P4 IMAD.MOV R18, RZ, RZ, -R18 ;  /* 0x000000ffff12c224 */ /* 0x000fe200078e0a12 */
[----:B------:R-:W-:Y:S01]  /*1240*/  SHF.R.S32.HI R17, RZ, 0x1, R37 ;  /* 0x00000001ff117819 */ /* 0x000fe20000011425 */
[----:B------:R-:W-:Y:S01]  /*1250*/  @!P0 IMAD.MOV R20, RZ, RZ, -R20 ;  /* 0x000000ffff148224 */ /* 0x000fe200078e0a14 */
[C---:B------:R-:W-:Y:S01]  /*1260*/  ISETP.GT.U32.AND P0, PT, R7.reuse, R32, PT ;  /* 0x000000200700720c */ /* 0x040fe20003f04070 */
[--C-:B------:R-:W-:Y:S01]  /*1270*/  @!P5 IMAD.IADD R40, R40, 0x1, -R7.reuse ;  /* 0x000000012828d824 */ /* 0x100fe200078e0a07 */
[----:B------:R-:W-:Y:S01]  /*1280*/  ISETP.GT.U32.AND P4, PT, R7, R36, PT ;  /* 0x000000240700720c */ /* 0x000fe20003f84070 */
[----:B------:R-:W-:-:S02]  /*1290*/  @!P2 IMAD.IADD R42, R42, 0x1, -R7 ;  /* 0x000000012a2aa824 */ /* 0x000fc400078e0a07 */
[----:B------:R-:W-:Y:S01]  /*12a0*/  @!P1 IMAD.MOV R22, RZ, RZ, -R22 ;  /* 0x000000ffff169224 */ /* 0x000fe200078e0a16 */
[C---:B------:R-:W-:Y:S01]  /*12b0*/  ISETP.GT.U32.AND P1, PT, R7.reuse, R34, PT ;  /* 0x000000220700720c */ /* 0x040fe20003f24070 */
[----:B------:R-:W-:Y:S01]  /*12c0*/  @!P6 IMAD.MOV R24, RZ, RZ, -R24 ;  /* 0x000000ffff18e224 */ /* 0x000fe200078e0a18 */
[C---:B------:R-:W-:Y:S01]  /*12d0*/  ISETP.GT.U32.AND P6, PT, R7.reuse, R38, PT ;  /* 0x000000260700720c */ /* 0x040fe20003fc4070 */
[----:B------:R-:W-:Y:S01]  /*12e0*/  @!P3 IMAD.MOV R28, RZ, RZ, -R28 ;  /* 0x000000ffff1cb224 */ /* 0x000fe200078e0a1c */
[----:B------:R-:W-:Y:S01]  /*12f0*/  ISETP.GT.U32.AND P5, PT, R7, R40, PT ;  /* 0x000000280700720c */ /* 0x000fe20003fa4070 */
[----:B------:R-:W-:Y:S01]  /*1300*/  IMAD.SHL.U32 R5, R37, 0x20, RZ ;  /* 0x0000002025057824 */ /* 0x000fe200078e00ff */
[----:B------:R-:W-:Y:S01]  /*1310*/  ISETP.GT.U32.AND P2, PT, R7, R42, PT ;  /* 0x0000002a0700720c */ /* 0x000fe20003f44070 */
[--C-:B------:R-:W-:Y:S01]  /*1320*/  @!P0 IMAD.IADD R32, R32, 0x1, -R7.reuse ;  /* 0x0000000120208824 */ /* 0x100fe200078e0a07 */
[----:B------:R-:W-:Y:S01]  /*1330*/  ISETP.GE.AND P3, PT, R25, RZ, PT ;  /* 0x000000ff1900720c */ /* 0x000fe20003f66270 */
[--C-:B------:R-:W-:Y:S01]  /*1340*/  @!P4 IMAD.IADD R36, R36, 0x1, -R7.reuse ;  /* 0x000000012424c824 */ /* 0x100fe200078e0a07 */
[----:B------:R-:W-:Y:S01]  /*1350*/  ISETP.GE.AND P0, PT, R13, RZ, PT ;  /* 0x000000ff0d00720c */ /* 0x000fe20003f06270 */
[----:B------:R-:W-:Y:S01]  /*1360*/  IMAD.SHL.U32 R12, R37, 0x40, RZ ;  /* 0x00000040250c7824 */ /* 0x000fe200078e00ff */
[----:B------:R-:W-:Y:S01]  /*1370*/  ISETP.GE.AND P4, PT, R29, RZ, PT ;  /* 0x000000ff1d00720c */ /* 0x000fe20003f86270 */
[--C-:B------:R-:W-:Y:S01]  /*1380*/  @!P1 IMAD.IADD R34, R34, 0x1, -R7.reuse ;  /* 0x0000000122229824 */ /* 0x100fe200078e0a07 */
[----:B------:R-:W-:Y:S01]  /*1390*/  ISETP.GE.AND P1, PT, R27, RZ, PT ;  /* 0x000000ff1b00720c */ /* 0x000fe20003f26270 */
[--C-:B------:R-:W-:Y:S01]  /*13a0*/  @!P6 IMAD.IADD R38, R38, 0x1, -R7.reuse ;  /* 0x000000012626e824 */ /* 0x100fe200078e0a07 */
[----:B------:R-:W-:Y:S01]  /*13b0*/  ISETP.GE.AND P6, PT, R31, RZ, PT ;  /* 0x000000ff1f00720c */ /* 0x000fe20003fc6270 */
[--C-:B------:R-:W-:Y:S01]  /*13c0*/  @!P5 IMAD.IADD R40, R40, 0x1, -R7.reuse ;  /* 0x000000012828d824 */ /* 0x100fe200078e0a07 */
[----:B------:R-:W-:Y:S01]  /*13d0*/  ISETP.GE.AND P5, PT, R33, RZ, PT ;  /* 0x000000ff2100720c */ /* 0x000fe20003fa6270 */
[----:B------:R-:W-:Y:S01]  /*13e0*/  @!P2 IMAD.IADD R42, R42, 0x1, -R7 ;  /* 0x000000012a2aa824 */ /* 0x000fe200078e0a07 */
[----:B------:R-:W-:Y:S01]  /*13f0*/  ISETP.NE.AND P2, PT, R15, RZ, PT ;  /* 0x000000ff0f00720c */ /* 0x000fe20003f45270 */
[----:B------:R-:W-:Y:S01]  /*1400*/  @!P3 IMAD.MOV R30, RZ, RZ, -R30 ;  /* 0x000000ffff1eb224 */ /* 0x000fe200078e0a1e */
[----:B------:R-:W-:Y:S01]  /*1410*/  LOP3.LUT R7, RZ, R15, RZ, 0x33, !PT ;  /* 0x0000000fff077212 */ /* 0x000fe200078e33ff */
[----:B------:R-:W-:Y:S01]  /*1420*/  IMAD.SHL.U32 R4, R37, 0x2, RZ ;  /* 0x0000000225047824 */ /* 0x000fe200078e00ff */
[----:B------:R-:W-:Y:S01]  /*1430*/  ISETP.GE.AND P3, PT, R10, RZ, PT ;  /* 0x000000ff0a00720c */ /* 0x000fe20003f66270 */
[----:B------:R-:W-:Y:S01]  /*1440*/  IMAD.SHL.U32 R13, R11, 0x10, RZ ;  /* 0x000000100b0d7824 */ /* 0x000fe200078e00ff */
[----:B------:R-:W-:Y:S01]  /*1450*/  SEL R8, R7, R8, !P2 ;  /* 0x0000000807087207 */ /* 0x000fe20005000000 */
[----:B------:R-:W-:Y:S01]  /*1460*/  @!P0 IMAD.MOV R32, RZ, RZ, -R32 ;  /* 0x000000ffff208224 */ /* 0x000fe200078e0a20 */
[----:B------:R-:W-:Y:S01]  /*1470*/  LOP3.LUT R44, R5, 0x400, RZ, 0xc0, !PT ;  /* 0x00000400052c7812 */ /* 0x000fe200078ec0ff */
[----:B------:R-:W-:Y:S01]  /*1480*/  @!P1 IMAD.MOV R34, RZ, RZ, -R34 ;  /* 0x000000ffff229224 */ /* 0x000fe200078e0a22 */
[C---:B------:R-:W-:Y:S01]  /*1490*/  SEL R14, R7.reuse, R14, !P2 ;  /* 0x0000000e070e7207 */ /* 0x040fe20005000000 */
[----:B--2---:R-:W-:Y:S01]  /*14a0*/  IMAD R8, R8, UR6, RZ ;  /* 0x0000000608087c24 */ /* 0x004fe2000f8e02ff */
[C---:B------:R-:W-:Y:S01]  /*14b0*/  SEL R18, R7.reuse, R18, !P2 ;  /* 0x0000001207127207 */ /* 0x040fe20005000000 */
[----:B------:R-:W-:Y:S01]  /*14c0*/  @!P4 IMAD.MOV R36, RZ, RZ, -R36 ;  /* 0x000000ffff24c224 */ /* 0x000fe200078e0a24 */
[----:B------:R-:W-:Y:S01]  /*14d0*/  SEL R20, R7, R20, !P2 ;  /* 0x0000001407147207 */ /* 0x000fe20005000000 */
[----:B------:R-:W-:Y:S01]  /*14e0*/  @!P6 IMAD.MOV R38, RZ, RZ, -R38 ;  /* 0x000000ffff26e224 */ /* 0x000fe200078e0a26 */
[----:B------:R-:W-:Y:S01]  /*14f0*/  LOP3.LUT R12, R9, 0x40, R12, 0xf8, !PT ;  /* 0x00000040090c7812 */ /* 0x000fe200078ef80c */
[----:B------:R-:W-:Y:S01]  /*1500*/  @!P5 IMAD.MOV R40, RZ, RZ, -R40 ;  /* 0x000000ffff28d224 */ /* 0x000fe200078e0a28 */
[----:B------:R-:W-:Y:S01]  /*1510*/  SEL R22, R7, R22, !P2 ;  /* 0x0000001607167207 */ /* 0x000fe20005000000 */
[----:B------:R-:W-:Y:S01]  /*1520*/  IMAD R44, R11, 0x80, R44 ;  /* 0x000000800b2c7824 */ /* 0x000fe200078e022c */
[----:B-1----:R-:W-:Y:S01]  /*1530*/  IADD3 R9, P0, PT, R8, UR14, RZ ;  /* 0x0000000e08097c10 */ /* 0x002fe2000ff1e0ff */
[----:B------:R-:W-:Y:S01]  /*1540*/  @!P3 IMAD.MOV R42, RZ, RZ, -R42 ;  /* 0x000000ffff2ab224 */ /* 0x000fe200078e0a2a */
[----:B------:R-:W-:Y:S01]  /*1550*/  SGXT R11, R17, 0x1 ;  /* 0x00000001110b781a */ /* 0x000fe20000000200 */
[----:B------:R-:W-:Y:S01]  /*1560*/  IMAD R14, R14, UR6, RZ ;  /* 0x000000060e0e7c24 */ /* 0x000fe2000f8e02ff */
[----:B------:R-:W-:Y:S01]  /*1570*/  LOP3.LUT R13, R13, 0x30, R4, 0x78, !PT ;  /* 0x000000300d0d7812 */ /* 0x000fe200078e7804 */
[----:B------:R-:W-:Y:S01]  /*1580*/  IMAD R18, R18, UR6, RZ ;  /* 0x0000000612127c24 */ /* 0x000fe2000f8e02ff */
[C---:B------:R-:W-:Y:S01]  /*1590*/  SEL R16, R7.reuse, R16, !P2 ;  /* 0x0000001007107207 */ /* 0x040fe20005000000 */
[----:B------:R-:W-:Y:S01]  /*15a0*/  IMAD R20, R20, UR6, RZ ;  /* 0x0000000614147c24 */ /* 0x000fe2000f8e02ff */
[C---:B------:R-:W-:Y:S01]  /*15b0*/  SEL R24, R7.reuse, R24, !P2 ;  /* 0x0000001807187207 */ /* 0x040fe20005000000 */
[----:B------:R-:W-:Y:S01]  /*15c0*/  IMAD R22, R22, UR6, RZ ;  /* 0x0000000616167c24 */ /* 0x000fe2000f8e02ff */
[C---:B------:R-:W-:Y:S01]  /*15d0*/  SEL R26, R7.reuse, R26, !P2 ;  /* 0x0000001a071a7207 */ /* 0x040fe20005000000 */
[----:B------:R-:W-:Y:S01]  /*15e0*/  IMAD R16, R16, UR6, RZ ;  /* 0x0000000610107c24 */ /* 0x000fe2000f8e02ff */
[----:B------:R-:W-:Y:S01]  /*15f0*/  SEL R28, R7, R28, !P2 ;  /* 0x0000001c071c7207 */ /* 0x000fe20005000000 */
[----:B------:R-:W-:Y:S01]  /*1600*/  IMAD R52, R3, UR40, RZ ;  /* 0x0000002803347c24 */ /* 0x000fe2000f8e02ff */
[----:B------:R-:W-:-:S02]  /*1610*/  SEL R30, R7, R30, !P2 ;  /* 0x0000001e071e7207 */ /* 0x000fc40005000000 */
[C---:B------:R-:W-:Y:S02]  /*1620*/  SEL R32, R7.reuse, R32, !P2 ;  /* 0x0000002007207207 */ /* 0x040fe40005000000 */
        /* <DEDUP_REMOVED lines=8> */
[----:B------:R-:W-:Y:S01]  /*16b0*/  R2UR UR37, R9 ;  /* 0x00000000092572ca */ /* 0x000fe200000e0000 */
[----:B------:R-:W-:Y:S01]  /*16c0*/  IMAD R38, R38, UR6, RZ ;  /* 0x0000000626267c24 */ /* 0x000fe2000f8e02ff */
[----:B------:R-:W-:Y:S01]  /*16d0*/  LOP3.LUT R11, R12, 0x88, R11, 0xf8, !PT ;  /* 0x000000880c0b7812 */ /* 0x000fe200078ef80b */
[----:B------:R-:W-:Y:S01]  /*16e0*/  IMAD.IADD R12, R44, 0x1, R13 ;  /* 0x000000012c0c7824 */ /* 0x000fe200078e020d */
[----:B------:R-:W-:Y:S01]  /*16f0*/  SEL R7, R7, R42, !P2 ;  /* 0x0000002a07077207 */ /* 0x000fe20005000000 */
[----:B------:R-:W-:Y:S01]  /*1700*/  IMAD R40, R40, UR6, RZ ;  /* 0x0000000628287c24 */ /* 0x000fe2000f8e02ff */
[----:B------:R-:W-:-:S02]  /*1710*/  IADD3 R9, P6, PT, R14, UR14, RZ ;  /* 0x0000000e0e097c10 */ /* 0x000fc4000ffde0ff */
[----:B------:R-:W-:Y:S02]  /*1720*/  IADD3 R15, P2, PT, R18, UR14, RZ ;  /* 0x0000000e120f7c10 */ /* 0x000fe4000ff5e0ff */
[----:B------:R-:W-:Y:S02]  /*1730*/  IADD3 R13, P3, PT, R20, UR14, RZ ;  /* 0x0000000e140d7c10 */ /* 0x000fe4000ff7e0ff */
[----:B------:R-:W-:Y:S02]  /*1740*/  R2UR UR35, R9 ;  /* 0x00000000092372ca */ /* 0x000fe400000e0000 */
[----:B------:R-:W-:Y:S02]  /*1750*/  IADD3 R9, P4, PT, R22, UR14, RZ ;  /* 0x0000000e16097c10 */ /* 0x000fe4000ff9e0ff */
[----:B------:R-:W-:Y:S01]  /*1760*/  R2UR UR31, R15 ;  /* 0x000000000f1f72ca */ /* 0x000fe200000e0000 */
[----:B------:R-:W-:Y:S01]  /*1770*/  IMAD R15, R28, UR6, RZ ;  /* 0x000000061c0f7c24 */ /* 0x000fe2000f8e02ff */
[----:B------:R-:W-:Y:S01]  /*1780*/  R2UR UR29, R13 ;  /* 0x000000000d1d72ca */ /* 0x000fe200000e0000 */
[----:B------:R-:W-:Y:S01]  /*1790*/  IMAD R13, R26, UR6, RZ ;  /* 0x000000061a0d7c24 */ /* 0x000fe2000f8e02ff */
[----:B------:R-:W-:-:S02]  /*17a0*/  SHF.R.S32.HI R28, RZ, 0x1f, R8 ;  /* 0x0000001fff1c7819 */ /* 0x000fc40000011408 */
[----:B------:R-:W-:Y:S02]  /*17b0*/  IADD3 R17, P1, PT, R16, UR14, RZ ;  /* 0x0000000e10117c10 */ /* 0x000fe4000ff3e0ff */
[----:B------:R-:W-:Y:S02]  /*17c0*/  SHF.R.S32.HI R26, RZ, 0x1f, R16 ;  /* 0x0000001fff1a7819 */ /* 0x000fe40000011410 */
[----:B------:R-:W-:Y:S01]  /*17d0*/  R2UR UR27, R9 ;  /* 0x00000000091b72ca */ /* 0x000fe200000e0000 */
[----:B------:R-:W-:Y:S01]  /*17e0*/  IMAD R9, R24, UR6, RZ ;  /* 0x0000000618097c24 */ /* 0x000fe2000f8e02ff */
[----:B------:R-:W-:Y:S02]  /*17f0*/  SHF.R.S32.HI R25, RZ, 0x1f, R18 ;  /* 0x0000001fff197819 */ /* 0x000fe40000011412 */
[----:B------:R-:W-:Y:S02]  /*1800*/  IADD3.X R28, PT, PT, R28, UR15, RZ, P0, !PT ;  /* 0x0000000f1c1c7c10 */ /* 0x000fe400087fe4ff */
[----:B------:R-:W-:-:S02]  /*1810*/  SHF.R.S32.HI R27, RZ, 0x1f, R14 ;  /* 0x0000001fff1b7819 */ /* 0x000fc4000001140e */
[----:B------:R-:W-:Y:S02]  /*1820*/  IADD3 R16, P0, PT, R13, UR14, RZ ;  /* 0x0000000e0d107c10 */ /* 0x000fe4000ff1e0ff */
[----:B------:R-:W-:Y:S02]  /*1830*/  IADD3.X R26, PT, PT, R26, UR15, RZ, P1, !PT ;  /* 0x0000000f1a1a7c10 */ /* 0x000fe40008ffe4ff */
[----:B------:R-:W-:Y:S02]  /*1840*/  SHF.R.S32.HI R24, RZ, 0x1f, R20 ;  /* 0x0000001fff187819 */ /* 0x000fe40000011414 */
[----:B------:R-:W-:Y:S02]  /*1850*/  IADD3 R14, P1, PT, R15, UR14, RZ ;  /* 0x0000000e0f0e7c10 */ /* 0x000fe4000ff3e0ff */
[----:B------:R-:W-:Y:S02]  /*1860*/  SHF.R.S32.HI R23, RZ, 0x1f, R22 ;  /* 0x0000001fff177819 */ /* 0x000fe40000011416 */
[----:B------:R-:W-:-:S02]  /*1870*/  R2UR UR33, R17 ;  /* 0x00000000112172ca */ /* 0x000fc400000e0000 */
[----:B------:R-:W-:Y:S02]  /*1880*/  IADD3.X R25, PT, PT, R25, UR15, RZ, P2, !PT ;  /* 0x0000000f19197c10 */ /* 0x000fe400097fe4ff */
[----:B------:R-:W-:Y:S02]  /*1890*/  IADD3 R17, P5, PT, R9, UR14, RZ ;  /* 0x0000000e09117c10 */ /* 0x000fe4000ffbe0ff */
[----:B------:R-:W-:Y:S02]  /*18a0*/  IADD3 R8, P2, PT, R30, UR14, RZ ;  /* 0x0000000e1e087c10 */ /* 0x000fe4000ff5e0ff */
[----:B------:R-:W-:Y:S02]  /*18b0*/  SHF.R.S32.HI R22, RZ, 0x1f, R9 ;  /* 0x0000001fff167819 */ /* 0x000fe40000011409 */
[----:B------:R-:W-:Y:S02]  /*18c0*/  SHF.R.S32.HI R19, RZ, 0x1f, R30 ;  /* 0x0000001fff137819 */ /* 0x000fe4000001141e */
[----:B------:R-:W-:-:S02]  /*18d0*/  R2UR UR23, R16 ;  /* 0x00000000101772ca */ /* 0x000fc400000e0000 */
[----:B------:R-:W-:Y:S02]  /*18e0*/  IADD3.X R24, PT, PT, R24, UR15, RZ, P3, !PT ;  /* 0x0000000f18187c10 */ /* 0x000fe40009ffe4ff */
[----:B------:R-:W-:Y:S02]  /*18f0*/  R2UR UR21, R14 ;  /* 0x000000000e1572ca */ /* 0x000fe400000e0000 */
[----:B------:R-:W-:Y:S02]  /*1900*/  IADD3 R16, P3, PT, R32, UR14, RZ ;  /* 0x0000000e20107c10 */ /* 0x000fe4000ff7e0ff */
[----:B------:R-:W-:Y:S02]  /*1910*/  IADD3.X R23, PT, PT, R23, UR15, RZ, P4, !PT ;  /* 0x0000000f17177c10 */ /* 0x000fe4000a7fe4ff */
[----:B------:R-:W-:Y:S02]  /*1920*/  IADD3 R14, P4, PT, R34, UR14, RZ ;  /* 0x0000000e220e7c10 */ /* 0x000fe4000ff9e0ff */
[----:B------:R-:W-:-:S02]  /*1930*/  IADD3.X R27, PT, PT, R27, UR15, RZ, P6, !PT ;  /* 0x0000000f1b1b7c10 */ /* 0x000fc4000b7fe4ff */
[----:B------:R-:W-:Y:S02]  /*1940*/  R2UR UR19, R8 ;  /* 0x00000000081372ca */ /* 0x000fe400000e0000 */
[----:B------:R-:W-:Y:S02]  /*1950*/  IADD3.X R22, PT, PT, R22, UR15, RZ, P5, !PT ;  /* 0x0000000f16167c10 */ /* 0x000fe4000affe4ff */
[----:B------:R-:W-:Y:S02]  /*1960*/  IADD3.X R19, PT, PT, R19, UR15, RZ, P2, !PT ;  /* 0x0000000f13137c10 */ /* 0x000fe400097fe4ff */
[----:B------:R-:W-:Y:S02]  /*1970*/  IADD3 R9, P6, PT, R36, UR14, RZ ;  /* 0x0000000e24097c10 */ /* 0x000fe4000ffde0ff */
[----:B------:R-:W-:Y:S02]  /*1980*/  IADD3 R8, P5, PT, R38, UR14, RZ ;  /* 0x0000000e26087c10 */ /* 0x000fe4000ffbe0ff */
[----:B------:R-:W-:-:S02]  /*1990*/  SHF.R.S32.HI R21, RZ, 0x1f, R13 ;  /* 0x0000001fff157819 */ /* 0x000fc4000001140d */
[----:B------:R-:W-:Y:S02]  /*19a0*/  SHF.R.S32.HI R20, RZ, 0x1f, R15 ;  /* 0x0000001fff147819 */ /* 0x000fe4000001140f */
[----:B------:R-:W-:Y:S01]  /*19b0*/  R2UR UR18, R16 ;  /* 0x00000000101272ca */ /* 0x000fe200000e0000 */
[----:B------:R-:W-:Y:S01]  /*19c0*/  IMAD R16, R7, UR6, RZ ;  /* 0x0000000607107c24 */ /* 0x000fe2000f8e02ff */
[----:B------:R-:W-:Y:S01]  /*19d0*/  R2UR UR17, R14 ;  /* 0x000000000e1172ca */ /* 0x000fe200000e0000 */
[----:B---3--:R-:W-:Y:S01]  /*19e0*/  IMAD R14, R6, UR7, RZ ;  /* 0x00000007060e7c24 */ /* 0x008fe2000f8e02ff */
[----:B------:R-:W-:Y:S01]  /*19f0*/  R2UR UR20, R19 ;  /* 0x00000000131472ca */ /* 0x000fe200000e0000 */
[----:B------:R-:W-:Y:S01]  /*1a00*/  USHF.R.S32.HI UR6, URZ, 0x1f, UR4 ;  /* 0x0000001fff067899 */ /* 0x000fe20008011404 */
[----:B------:R-:W-:Y:S01]  /*1a10*/  R2UR UR25, R17 ;  /* 0x00000000111972ca */ /* 0x000fe200000e0000 */
[----:B------:R-:W1:Y:S01]  /*1a20*/  LDCU UR7, c[0x0][0x3a0] ;  /* 0x00007400ff0777ac */ /* 0x000e620008000800 */
[----:B------:R-:W-:-:S02]  /*1a30*/  R2UR UR16, R9 ;  /* 0x00000000091072ca */ /* 0x000fc400000e0000 */
[----:B------:R-:W-:Y:S01]  /*1a40*/  R2UR UR11, R8 ;  /* 0x00000000080b72ca */ /* 0x000fe200000e0000 */
[----:B------:R-:W-:Y:S01]  /*1a50*/  ULEA.HI UR6, UR6, UR4, URZ, 0x7 ;  /* 0x0000000406067291 */ /* 0x000fe2000f8f38ff */
[----:B------:R-:W-:Y:S01]  /*1a60*/  IADD3.X R21, PT, PT, R21, UR15, RZ, P0, !PT ;  /* 0x0000000f15157c10 */ /* 0x000fe200087fe4ff */
[----:B0-----:R-:W-:Y:S01]  /*1a70*/  USHF.L.U32 UR4, UR39, 0x7, URZ ;  /* 0x0000000727047899 */ /* 0x001fe200080006ff */
[----:B------:R-:W-:Y:S01]  /*1a80*/  IADD3.X R20, PT, PT, R20, UR15, RZ, P1, !PT ;  /* 0x0000000f14147c10 */ /* 0x000fe20008ffe4ff */
[----:B------:R-:W-:Y:S01]  /*1a90*/  USHF.R.S32.HI UR6, URZ, 0x7, UR6 ;  /* 0x00000007ff067899 */ /* 0x000fe20008011406 */
[----:B------:R-:W-:Y:S02]  /*1aa0*/  LOP3.LUT R19, R37, 0x7f, RZ, 0xc0, !PT ;  /* 0x0000007f25137812 */ /* 0x000fe400078ec0ff */
[----:B------:R-:W-:Y:S02]  /*1ab0*/  SHF.R.S32.HI R17, RZ, 0x1f, R32 ;  /* 0x0000001fff117819 */ /* 0x000fe40000011420 */
[----:B------:R-:W-:-:S02]  /*1ac0*/  CS2R R32, SRZ ;  /* 0x0000000000207805 */ /* 0x000fc4000001ff00 */
[----:B------:R-:W-:Y:S01]  /*1ad0*/  SHF.R.S32.HI R9, RZ, 0x1f, R34 ;  /* 0x0000001fff097819 */ /* 0x000fe20000011422 */
[----:B------:R-:W-:Y:S01]  /*1ae0*/  IMAD R51, R19, UR39, RZ ;  /* 0x0000002713337c24 */ /* 0x000fe2000f8e02ff */
[----:B------:R-:W-:Y:S02]  /*1af0*/  SHF.R.S32.HI R8, RZ, 0x1f, R36 ;  /* 0x0000001fff087819 */ /* 0x000fe40000011424 */
[----:B------:R-:W-:Y:S02]  /*1b00*/  CS2R R34, SRZ ;  /* 0x0000000000227805 */ /* 0x000fe4000001ff00 */
[----:B------:R-:W-:Y:S02]  /*1b10*/  SHF.R.S32.HI R7, RZ, 0x1f, R38 ;  /* 0x0000001fff077819 */ /* 0x000fe40000011426 */
[----:B------:R-:W-:Y:S02]  /*1b20*/  R2UR UR38, R28 ;  /* 0x000000001c2672ca */ /* 0x000fe400000e0000 */
[----:B------:R-:W-:-:S02]  /*1b30*/  IADD3 R13, P1, PT, R16, UR14, RZ ;  /* 0x0000000e100d7c10 */ /* 0x000fc4000ff3e0ff */
[----:B------:R-:W-:Y:S02]  /*1b40*/  IADD3 R15, P0, PT, R40, UR14, RZ ;  /* 0x0000000e280f7c10 */ /* 0x000fe4000ff1e0ff */
[----:B------:R-:W-:Y:S02]  /*1b50*/  IADD3 R6, P2, PT, R14, UR12, RZ ;  /* 0x0000000c0e067c10 */ /* 0x000fe4000ff5e0ff */
[----:B------:R-:W-:Y:S02]  /*1b60*/  SHF.R.S32.HI R18, RZ, 0x1f, R40 ;  /* 0x0000001fff127819 */ /* 0x000fe40000011428 */
[----:B------:R-:W-:Y:S02]  /*1b70*/  SHF.R.S32.HI R16, RZ, 0x1f, R16 ;  /* 0x0000001fff107819 */ /* 0x000fe40000011410 */
[----:B------:R-:W-:Y:S02]  /*1b80*/  R2UR UR36, R27 ;  /* 0x000000001b2472ca */ /* 0x000fe400000e0000 */
[----:B------:R-:W-:-:S02]  /*1b90*/  R2UR UR34, R26 ;  /* 0x000000001a2272ca */ /* 0x000fc400000e0000 */
[----:B------:R-:W-:Y:S02]  /*1ba0*/  R2UR UR32, R25 ;  /* 0x00000000192072ca */ /* 0x000fe400000e0000 */
[----:B------:R-:W-:Y:S02]  /*1bb0*/  R2UR UR30, R24 ;  /* 0x00000000181e72ca */ /* 0x000fe400000e0000 */
[----:B------:R-:W-:Y:S02]  /*1bc0*/  R2UR UR28, R23 ;  /* 0x00000000171c72ca */ /* 0x000fe400000e0000 */
[----:B------:R-:W-:Y:S02]  /*1bd0*/  R2UR UR26, R22 ;  /* 0x00000000161a72ca */ /* 0x000fe400000e0000 */
[----:B------:R-:W-:Y:S02]  /*1be0*/  R2UR UR24, R21 ;  /* 0x00000000151872ca */ /* 0x000fe400000e0000 */
[----:B------:R-:W-:-:S02]  /*1bf0*/  R2UR UR22, R20 ;  /* 0x00000000141672ca */ /* 0x000fc400000e0000 */
[----:B------:R-:W-:Y:S02]  /*1c00*/  IADD3.X R17, PT, PT, R17, UR15, RZ, P3, !PT ;  /* 0x0000000f11117c10 */ /* 0x000fe40009ffe4ff */
[----:B------:R-:W-:Y:S02]  /*1c10*/  IADD3.X R9, PT, PT, R9, UR15, RZ, P4, !PT ;  /* 0x0000000f09097c10 */ /* 0x000fe4000a7fe4ff */
[----:B------:R-:W-:Y:S02]  /*1c20*/  IADD3.X R8, PT, PT, R8, UR15, RZ, P6, !PT ;  /* 0x0000000f08087c10 */ /* 0x000fe4000b7fe4ff */
[----:B------:R-:W-:Y:S02]  /*1c30*/  IADD3.X R7, PT, PT, R7, UR15, RZ, P5, !PT ;  /* 0x0000000f07077c10 */ /* 0x000fe4000affe4ff */
[C---:B------:R-:W-:Y:S02]  /*1c40*/  LEA.HI R20, R37.reuse, 0x78, RZ, 0x1c ;  /* 0x0000007825147811 */ /* 0x040fe400078fe0ff */
[----:B------:R-:W-:-:S02]  /*1c50*/  LEA.HI R21, R37, 0x38, RZ, 0x1c ;  /* 0x0000003825157811 */ /* 0x000fc400078fe0ff */
[C---:B------:R-:W-:Y:S01]  /*1c60*/  LOP3.LUT R22, R3.reuse, 0x70, RZ, 0xfc, !PT ;  /* 0x0000007003167812 */ /* 0x040fe200078efcff */
[----:B------:R-:W-:Y:S01]  /*1c70*/  IMAD R20, R20, UR40, RZ ;  /* 0x0000002814147c24 */ /* 0x000fe2000f8e02ff */
[----:B------:R-:W-:Y:S01]  /*1c80*/  LOP3.LUT R23, R3, 0x68, RZ, 0xfc, !PT ;  /* 0x0000006803177812 */ /* 0x000fe200078efcff */
[----:B------:R-:W-:Y:S01]  /*1c90*/  IMAD R21, R21, UR40, RZ ;  /* 0x0000002815157c24 */ /* 0x000fe2000f8e02ff */
        /* <DEDUP_REMOVED lines=8> */
[----:B------:R-:W-:Y:S01]  /*1d20*/  LOP3.LUT R44, R3, 0x40, RZ, 0xfc, !PT ;  /* 0x00000040032c7812 */ /* 0x000fe200078efcff */
[----:B------:R-:W-:Y:S01]  /*1d30*/  IMAD R26, R26, UR40, RZ ;  /* 0x000000281a1a7c24 */ /* 0x000fe2000f8e02ff */
[----:B------:R-:W-:Y:S01]  /*1d40*/  IADD3.X R18, PT, PT, R18, UR15, RZ, P0, !PT ;  /* 0x0000000f12127c10 */ /* 0x000fe200087fe4ff */
[----:B------:R-:W-:Y:S01]  /*1d50*/  IMAD R27, R27, UR40, RZ ;  /* 0x000000281b1b7c24 */ /* 0x000fe2000f8e02ff */
[----:B------:R-:W-:Y:S01]  /*1d60*/  IADD3.X R16, PT, PT, R16, UR15, RZ, P1, !PT ;  /* 0x0000000f10107c10 */ /* 0x000fe20008ffe4ff */
[----:B------:R-:W-:Y:S01]  /*1d70*/  IMAD R44, R44, UR40, RZ ;  /* 0x000000282c2c7c24 */ /* 0x000fe2000f8e02ff */
[----:B------:R-:W-:-:S02]  /*1d80*/  LEA.HI.X.SX32 R14, R14, UR13, 0x1, P2 ;  /* 0x0000000d0e0e7c11 */ /* 0x000fc400090f0eff */
[----:B------:R-:W-:Y:S02]  /*1d90*/  R2UR UR15, R17 ;  /* 0x00000000110f72ca */ /* 0x000fe400000e0000 */
[----:B------:R-:W-:Y:S02]  /*1da0*/  R2UR UR14, R9 ;  /* 0x00000000090e72ca */ /* 0x000fe400000e0000 */
[----:B------:R-:W-:Y:S02]  /*1db0*/  R2UR UR13, R8 ;  /* 0x00000000080d72ca */ /* 0x000fe400000e0000 */
[----:B------:R-:W-:Y:S02]  /*1dc0*/  R2UR UR12, R7 ;  /* 0x00000000070c72ca */ /* 0x000fe400000e0000 */
[C---:B------:R-:W-:Y:S02]  /*1dd0*/  LOP3.LUT R53, R19.reuse, 0x8, RZ, 0x3c, !PT ;  /* 0x0000000813357812 */ /* 0x040fe400078e3cff */
[----:B------:R-:W-:-:S02]  /*1de0*/  LOP3.LUT R81, R19, 0x30, RZ, 0x3c, !PT ;  /* 0x0000003013517812 */ /* 0x000fc400078e3cff */
[C---:B------:R-:W-:Y:S02]  /*1df0*/  LOP3.LUT R80, R19.reuse, 0x40, RZ, 0x3c, !PT ;  /* 0x0000004013507812 */ /* 0x040fe400078e3cff */
[C---:B------:R-:W-:Y:S02]  /*1e00*/  LOP3.LUT R54, R19.reuse, 0x50, RZ, 0x3c, !PT ;  /* 0x0000005013367812 */ /* 0x040fe400078e3cff */
[C---:B------:R-:W-:Y:S02]  /*1e10*/  LOP3.LUT R55, R19.reuse, 0x60, RZ, 0x3c, !PT ;  /* 0x0000006013377812 */ /* 0x040fe400078e3cff */
[----:B------:R-:W-:Y:S02]  /*1e20*/  LOP3.LUT R9, R19, 0x70, RZ, 0x3c, !PT ;  /* 0x0000007013097812 */ /* 0x000fe400078e3cff */
[----:B------:R-:W-:Y:S02]  /*1e30*/  SHF.R.S32.HI R8, RZ, 0x1f, R51 ;  /* 0x0000001fff087819 */ /* 0x000fe40000011433 */
[----:B------:R-:W-:-:S02]  /*1e40*/  LOP3.LUT R7, R11, 0x8, RZ, 0x3c, !PT ;  /* 0x000000080b077812 */ /* 0x000fc400078e3cff */
[----:B-1----:R-:W-:-:S07]  /*1e50*/  LOP3.LUT R17, R12, 0x40, RZ, 0x3c, !PT ;  /* 0x000000400c117812 */ /* 0x002fce00078e3cff */
.L_x_1:
[----:B------:R-:W0:Y:S01]  /*1e60*/  S2R R43, SR_TID.X ;  /* 0x00000000002b7919 */ /* 0x000e220000002100 */
[C---:B------:R-:W-:Y:S02]  /*1e70*/  LOP3.LUT R29, R3.reuse, 0x10, RZ, 0xfc, !PT ;  /* 0x00000010031d7812 */ /* 0x040fe400078efcff */
[C---:B------:R-:W-:Y:S02]  /*1e80*/  LOP3.LUT R28, R3.reuse, 0x8, RZ, 0xfc, !PT ;  /* 0x00000008031c7812 */ /* 0x040fe400078efcff */
[C---:B------:R-:W-:Y:S02]  /*1e90*/  ISETP.GE.AND P3, PT, R3.reuse, UR7, PT ;  /* 0x0000000703007c0c */ /* 0x040fe4000bf66270 */
[----:B------:R-:W-:Y:S02]  /*1ea0*/  LOP3.LUT R30, R3, 0x18, RZ, 0xfc, !PT ;  /* 0x00000018031e7812 */ /* 0x000fe400078efcff */
[----:B------:R-:W-:Y:S02]  /*1eb0*/  ISETP.GE.AND P1, PT, R29, UR7, PT ;  /* 0x000000071d007c0c */ /* 0x000fe4000bf26270 */
[----:B------:R-:W-:-:S02]  /*1ec0*/  ISETP.GE.AND P5, PT, R28, UR7, PT ;  /* 0x000000071c007c0c */ /* 0x000fc4000bfa6270 */
[C---:B------:R-:W-:Y:S02]  /*1ed0*/  LOP3.LUT R29, R3.reuse, 0x20, RZ, 0xfc, !PT ;  /* 0x00000020031d7812 */ /* 0x040fe400078efcff */
[----:B------:R-:W-:Y:S02]  /*1ee0*/  IADD3 R28, P2, PT, R52, R6, RZ ;  /* 0x00000006341c7210 */ /* 0x000fe40007f5e0ff */
[----:B------:R-:W-:Y:S02]  /*1ef0*/  ISETP.GE.AND P4, PT, R30, UR7, PT ;  /* 0x000000071e007c0c */ /* 0x000fe4000bf86270 */
[----:B------:R-:W-:Y:S02]  /*1f00*/  LOP3.LUT R30, R3, 0x28, RZ, 0xfc, !PT ;  /* 0x00000028031e7812 */ /* 0x000fe400078efcff */
[----:B------:R-:W-:Y:S02]  /*1f10*/  ISETP.GE.AND P0, PT, R29, UR7, PT ;  /* 0x000000071d007c0c */ /* 0x000fe4000bf06270 */
[----:B------:R-:W-:-:S02]  /*1f20*/  PRMT R42, RZ, 0x7610, R42 ;  /* 0x00007610ff2a7816 */ /* 0x000fc4000000002a */
[----:B------:R-:W-:Y:S02]  /*1f30*/  LEA.HI.X.SX32 R29, R52, R14, 0x1, P2 ;  /* 0x0000000e341d7211 */ /* 0x000fe400010f0eff */
[----:B------:R-:W-:Y:S02]  /*1f40*/  ISETP.GE.AND P2, PT, R30, UR7, PT ;  /* 0x000000071e007c0c */ /* 0x000fe4000bf46270 */
[C---:B------:R-:W-:Y:S01]  /*1f50*/  IADD3 R30, P6, PT, R50.reuse, R6, RZ ;  /* 0x00000006321e7210 */ /* 0x040fe20007fde0ff */
[----:B------:R1:W2:Y:S01]  /*1f60*/  @!P3 LDG.E.U8 R42, desc[UR8][R28.64] ;  /* 0x000000081c2ab981 */ /* 0x0002a2000c1e1100 */
[----:B------:R-:W-:Y:S02]  /*1f70*/  LOP3.LUT R36, R3, 0x30, RZ, 0xfc, !PT ;  /* 0x0000003003247812 */ /* 0x000fe400078efcff */
[----:B------:R-:W-:Y:S02]  /*1f80*/  PRMT R56, RZ, 0x7610, R56 ;  /* 0x00007610ff387816 */ /* 0x000fe40000000038 */
[----:B------:R-:W-:-:S02]  /*1f90*/  LEA.HI.X.SX32 R31, R50, R14, 0x1, P6 ;  /* 0x0000000e321f7211 */ /* 0x000fc400030f0eff */
[----:B------:R-:W-:Y:S02]  /*1fa0*/  ISETP.GE.AND P3, PT, R36, UR7, PT ;  /* 0x0000000724007c0c */ /* 0x000fe4000bf66270 */
[----:B------:R-:W-:Y:S01]  /*1fb0*/  IADD3 R36, P6, PT, R49, R6, RZ ;  /* 0x0000000631247210 */ /* 0x000fe20007fde0ff */
[----:B------:R3:W4:Y:S01]  /*1fc0*/  @!P5 LDG.E.U8 R56, desc[UR8][R30.64] ;  /* 0x000000081e38d981 */ /* 0x000722000c1e1100 */
[----:B0-----:R-:W-:Y:S02]  /*1fd0*/  LEA.HI R38, R43, 0x38, RZ, 0x1c ;  /* 0x000000382b267811 */ /* 0x001fe400078fe0ff */
[----:B------:R-:W-:Y:S02]  /*1fe0*/  PRMT R58, RZ, 0x7610, R58 ;  /* 0x00007610ff3a7816 */ /* 0x000fe4000000003a */
[----:B------:R-:W-:Y:S02]  /*1ff0*/  LEA.HI.X.SX32 R37, R49, R14, 0x1, P6 ;  /* 0x0000000e31257211 */ /* 0x000fe400030f0eff */
[----:B------:R-:W-:-:S02]  /*2000*/  ISETP.GE.AND P5, PT, R38, UR7, PT ;  /* 0x0000000726007c0c */ /* 0x000fc4000bfa6270 */
[C---:B------:R-:W-:Y:S01]  /*2010*/  IADD3 R38, P6, PT, R48.reuse, R6, RZ ;  /* 0x0000000630267210 */ /* 0x040fe20007fde0ff */
[----:B------:R0:W5:Y:S01]  /*2020*/  @!P1 LDG.E.U8 R58, desc[UR8][R36.64] ;  /* 0x00000008243a9981 */ /* 0x000162000c1e1100 */
[----:B-1----:R-:W-:Y:S02]  /*2030*/  LOP3.LUT R28, R3, 0x40, RZ, 0xfc, !PT ;  /* 0x00000040031c7812 */ /* 0x002fe400078efcff */
[----:B------:R-:W-:Y:S02]  /*2040*/  PRMT R60, RZ, 0x7610, R60 ;  /* 0x00007610ff3c7816 */ /* 0x000fe4000000003c */
[----:B------:R-:W-:Y:S02]  /*2050*/  LEA.HI.X.SX32 R39, R48, R14, 0x1, P6 ;  /* 0x0000000e30277211 */ /* 0x000fe400030f0eff */
[----:B------:R-:W-:Y:S02]  /*2060*/  ISETP.GE.AND P1, PT, R28, UR7, PT ;  /* 0x000000071c007c0c */ /* 0x000fe4000bf26270 */
[----:B------:R-:W-:Y:S01]  /*2070*/  IADD3 R28, P6, PT, R47, R6, RZ ;  /* 0x000000062f1c7210 */ /* 0x000fe20007fde0ff */
[----:B------:R-:W4:Y:S01]  /*2080*/  @!P4 LDG.E.U8 R60, desc[UR8][R38.64] ;  /* 0x00000008263cc981 */ /* 0x000f22000c1e1100 */
[----:B---3--:R-:W-:-:S02]  /*2090*/  LOP3.LUT R30, R3, 0x48, RZ, 0xfc, !PT ;  /* 0x00000048031e7812 */ /* 0x008fc400078efcff */
[----:B------:R-:W-:Y:S02]  /*20a0*/  PRMT R62, RZ, 0x7610, R62 ;  /* 0x00007610ff3e7816 */ /* 0x000fe4000000003e */
[----:B------:R-:W-:Y:S02]  /*20b0*/  LEA.HI.X.SX32 R29, R47, R14, 0x1, P6 ;  /* 0x0000000e2f1d7211 */ /* 0x000fe400030f0eff */
[----:B------:R-:W-:Y:S02]  /*20c0*/  ISETP.GE.AND P4, PT, R30, UR7, PT ;  /* 0x000000071e007c0c */ /* 0x000fe4000bf86270 */
[C---:B------:R-:W-:Y:S01]  /*20d0*/  IADD3 R30, P6, PT, R46.reuse, R6, RZ ;  /* 0x000000062e1e7210 */ /* 0x040fe20007fde0ff */
[----:B------:R1:W3:Y:S01]  /*20e0*/  @!P0 LDG.E.U8 R62, desc[UR8][R28.64] ;  /* 0x000000081c3e8981 */ /* 0x0002e2000c1e1100 */
[----:B0-----:R-:W-:Y:S02]  /*20f0*/  LOP3.LUT R36, R3, 0x50, RZ, 0xfc, !PT ;  /* 0x0000005003247812 */ /* 0x001fe400078efcff */
[----:B------:R-:W-:-:S02]  /*2100*/  LEA.HI.X.SX32 R31, R46, R14, 0x1, P6 ;  /* 0x0000000e2e1f7211 */ /* 0x000fc400030f0eff */
[----:B------:R-:W-:Y:S02]  /*2110*/  ISETP.GE.AND P0, PT, R36, UR7, PT ;  /* 0x0000000724007c0c */ /* 0x000fe4000bf06270 */
[C---:B------:R-:W-:Y:S02]  /*2120*/  IADD3 R36, P6, PT, R45.reuse, R6, RZ ;  /* 0x000000062d247210 */ /* 0x040fe40007fde0ff */
[----:B------:R-:W-:Y:S02]  /*2130*/  PRMT R64, RZ, 0x7610, R64 ;  /* 0x00007610ff407816 */ /* 0x000fe40000000040 */
[----:B------:R-:W-:Y:S02]  /*2140*/  LEA.HI.X.SX32 R37, R45, R14, 0x1, P6 ;  /* 0x0000000e2d257211 */ /* 0x000fe400030f0eff */
[C---:B-1----:R-:W-:Y:S02]  /*2150*/  IADD3 R28, P6, PT, R21.reuse, R6, RZ ;  /* 0x00000006151c7210 */ /* 0x042fe40007fde0ff */
[----:B------:R-:W-:Y:S01]  /*2160*/  PRMT R68, RZ, 0x7610, R68 ;  /* 0x00007610ff447816 */ /* 0x000fe20000000044 */
[----:B------:R0:W4:Y:S01]  /*2170*/  @!P2 LDG.E.U8 R64, desc[UR8][R30.64] ;  /* 0x000000081e40a981 */ /* 0x000122000c1e1100 */
[----:B------:R-:W-:-:S02]  /*2180*/  LEA.HI.X.SX32 R29, R21, R14, 0x1, P6 ;  /* 0x0000000e151d7211 */ /* 0x000fc400030f0eff */
[C---:B------:R-:W-:Y:S02]  /*2190*/  IADD3 R40, P6, PT, R44.reuse, R6, RZ ;  /* 0x000000062c287210 */ /* 0x040fe40007fde0ff */
[----:B------:R-:W-:Y:S01]  /*21a0*/  PRMT R66, RZ, 0x7610, R66 ;  /* 0x00007610ff427816 */ /* 0x000fe20000000042 */
[----:B------:R-:W4:Y:S01]  /*21b0*/  @!P5 LDG.E.U8 R68, desc[UR8][R28.64] ;  /* 0x000000081c44d981 */ /* 0x000f22000c1e1100 */
[C---:B------:R-:W-:Y:S02]  /*21c0*/  LOP3.LUT R38, R3.reuse, 0x58, RZ, 0xfc, !PT ;  /* 0x0000005803267812 */ /* 0x040fe400078efcff */
[----:B0-----:R-:W-:Y:S02]  /*21d0*/  LOP3.LUT R30, R3, 0x68, RZ, 0xfc, !PT ;  /* 0x00000068031e7812 */ /* 0x001fe400078efcff */
[----:B------:R0:W4:Y:S01]  /*21e0*/  @!P3 LDG.E.U8 R66, desc[UR8][R36.64] ;  /* 0x000000082442b981 */ /* 0x000122000c1e1100 */
[----:B------:R-:W-:Y:S02]  /*21f0*/  PRMT R70, RZ, 0x7610, R70 ;  /* 0x00007610ff467816 */ /* 0x000fe40000000046 */
[----:B------:R-:W-:-:S02]  /*2200*/  LEA.HI.X.SX32 R41, R44, R14, 0x1, P6 ;  /* 0x0000000e2c297211 */ /* 0x000fc400030f0eff */
[----:B------:R-:W-:Y:S02]  /*2210*/  ISETP.GE.AND P5, PT, R30, UR7, PT ;  /* 0x000000071e007c0c */ /* 0x000fe4000bfa6270 */
[----:B------:R-:W-:Y:S01]  /*2220*/  IADD3 R30, P6, PT, R27, R6, RZ ;  /* 0x000000061b1e7210 */ /* 0x000fe20007fde0ff */
[----:B------:R1:W4:Y:S01]  /*2230*/  @!P1 LDG.E.U8 R70, desc[UR8][R40.64] ;  /* 0x0000000828469981 */ /* 0x000322000c1e1100 */
[----:B------:R-:W-:Y:S02]  /*2240*/  ISETP.GE.AND P2, PT, R38, UR7, PT ;  /* 0x0000000726007c0c */ /* 0x000fe4000bf46270 */
[C---:B------:R-:W-:Y:S02]  /*2250*/  LOP3.LUT R38, R3.reuse, 0x60, RZ, 0xfc, !PT ;  /* 0x0000006003267812 */ /* 0x040fe400078efcff */
[----:B0-----:R-:W-:Y:S02]  /*2260*/  LOP3.LUT R37, R3, 0x70, RZ, 0xfc, !PT ;  /* 0x0000007003257812 */ /* 0x001fe400078efcff */
[----:B------:R-:W-:-:S02]  /*2270*/  PRMT R72, RZ, 0x7610, R72 ;  /* 0x00007610ff487816 */ /* 0x000fc40000000048 */
[----:B------:R-:W-:Y:S02]  /*2280*/  IADD3 R36, P1, PT, R26, R6, RZ ;  /* 0x000000061a247210 */ /* 0x000fe40007f3e0ff */
[-C--:B------:R-:W-:Y:S02]  /*2290*/  LEA.HI.X.SX32 R31, R27, R14.reuse, 0x1, P6 ;  /* 0x0000000e1b1f7211 */ /* 0x080fe400030f0eff */
[----:B------:R-:W-:Y:S02]  /*22a0*/  ISETP.GE.AND P3, PT, R38, UR7, PT ;  /* 0x0000000726007c0c */ /* 0x000fe4000bf66270 */
[----:B------:R-:W-:Y:S01]  /*22b0*/  ISETP.GE.AND P6, PT, R37, UR7, PT ;  /* 0x0000000725007c0c */ /* 0x000fe2000bfc6270 */
[----:B------:R0:W4:Y:S01]  /*22c0*/  @!P4 LDG.E.U8 R72, desc[UR8][R30.64] ;  /* 0x000000081e48c981 */ /* 0x000122000c1e1100 */
[----:B------:R-:W-:Y:S02]  /*22d0*/  PRMT R74, RZ, 0x7610, R74 ;  /* 0x00007610ff4a7816 */ /* 0x000fe4000000004a */
[----:B------:R-:W-:-:S02]  /*22e0*/  LEA.HI.X.SX32 R37, R26, R14, 0x1, P1 ;  /* 0x0000000e1a257211 */ /* 0x000fc400008f0eff */
[-C--:B------:R-:W-:Y:S02]  /*22f0*/  IADD3 R38, P4, PT, R24, R6.reuse, RZ ;  /* 0x0000000618267210 */ /* 0x080fe40007f9e0ff */
[----:B------:R-:W-:Y:S01]  /*2300*/  LEA.HI R28, R43, 0x78, RZ, 0x1c ;  /* 0x000000782b1c7811 */ /* 0x000fe200078fe0ff */
[----:B------:R0:W4:Y:S01]  /*2310*/  @!P0 LDG.E.U8 R74, desc[UR8][R36.64] ;  /* 0x00000008244a8981 */ /* 0x000122000c1e1100 */
[----:B-1----:R-:W-:Y:S02]  /*2320*/  IADD3 R40, P1, PT, R22, R6, RZ ;  /* 0x0000000616287210 */ /* 0x002fe40007f3e0ff */
[----:B------:R-:W-:Y:S02]  /*2330*/  PRMT R78, RZ, 0x7610, R78 ;  /* 0x00007610ff4e7816 */ /* 0x000fe4000000004e */
[----:B------:R-:W-:Y:S02]  /*2340*/  LEA.HI.X.SX32 R39, R24, R14, 0x1, P4 ;  /* 0x0000000e18277211 */ /* 0x000fe400020f0eff */
[----:B------:R-:W-:-:S02]  /*2350*/  ISETP.GE.AND P0, PT, R28, UR7, PT ;  /* 0x000000071c007c0c */ /* 0x000fc4000bf06270 */
[----:B------:R-:W-:Y:S01]  /*2360*/  LEA.HI.X.SX32 R41, R22, R14, 0x1, P1 ;  /* 0x0000000e16297211 */ /* 0x000fe200008f0eff */
[----:B------:R-:W4:Y:S01]  /*2370*/  @!P3 LDG.E.U8 R78, desc[UR8][R38.64] ;  /* 0x00000008264eb981 */ /* 0x000f22000c1e1100 */
[-C--:B------:R-:W-:Y:S02]  /*2380*/  IADD3 R28, P1, PT, R25, R6.reuse, RZ ;  /* 0x00000006191c7210 */ /* 0x080fe40007f3e0ff */
[----:B0-----:R-:W-:Y:S02]  /*2390*/  IADD3 R30, P3, PT, R23, R6, RZ ;  /* 0x00000006171e7210 */ /* 0x001fe40007f7e0ff */
[----:B------:R-:W-:Y:S02]  /*23a0*/  LEA.HI.X.SX32 R29, R25, R14, 0x1, P1 ;  /* 0x0000000e191d7211 */ /* 0x000fe400008f0eff */
[----:B------:R-:W-:Y:S02]  /*23b0*/  IADD3 R36, P1, PT, R20, R6, RZ ;  /* 0x0000000614247210 */ /* 0x000fe40007f3e0ff */
[----:B------:R-:W-:-:S02]  /*23c0*/  PRMT R84, RZ, 0x7610, R84 ;  /* 0x00007610ff547816 */ /* 0x000fc40000000054 */
[----:B------:R-:W-:Y:S02]  /*23d0*/  PRMT R76, RZ, 0x7610, R76 ;  /* 0x00007610ff4c7816 */ /* 0x000fe4000000004c */
[----:B------:R-:W-:Y:S02]  /*23e0*/  PRMT R82, RZ, 0x7610, R82 ;  /* 0x00007610ff527816 */ /* 0x000fe40000000052 */
[----:B------:R-:W-:Y:S01]  /*23f0*/  PRMT R86, RZ, 0x7610, R86 ;  /* 0x00007610ff567816 */ /* 0x000fe20000000056 */
[----:B------:R-:W4:Y:S01]  /*2400*/  @!P6 LDG.E.U8 R84, desc[UR8][R40.64] ;  /* 0x000000082854e981 */ /* 0x000f22000c1e1100 */
[-C--:B------:R-:W-:Y:S02]  /*2410*/  LEA.HI.X.SX32 R31, R23, R14.reuse, 0x1, P3 ;  /* 0x0000000e171f7211 */ /* 0x080fe400018f0eff */
[----:B------:R-:W-:Y:S01]  /*2420*/  LEA.HI.X.SX32 R37, R20, R14, 0x1, P1 ;  /* 0x0000000e14257211 */ /* 0x000fe200008f0eff */
[----:B------:R-:W4:Y:S04]  /*2430*/  @!P2 LDG.E.U8 R76, desc[UR8][R28.64] ;  /* 0x000000081c4ca981 */ /* 0x000f28000c1e1100 */
[----:B------:R-:W4:Y:S04]  /*2440*/  @!P5 LDG.E.U8 R82, desc[UR8][R30.64] ;  /* 0x000000081e52d981 */ /* 0x000f28000c1e1100 */
[----:B------:R0:W4:Y:S01]  /*2450*/  @!P0 LDG.E.U8 R86, desc[UR8][R36.64] ;  /* 0x0000000824568981 */ /* 0x000122000c1e1100 */
[----:B------:R-:W-:Y:S01]  /*2460*/  BAR.SYNC.DEFER_BLOCKING 0x0 ;  /* 0x0000000000007b1d */ /* 0x000fe20000010000 */
[----:B------:R-:W-:-:S02]  /*2470*/  ISETP.GE.AND P0, PT, R19, UR7, PT ;  /* 0x0000000713007c0c */ /* 0x000fc4000bf06270 */
[C---:B------:R-:W-:Y:S02]  /*2480*/  IADD3 RZ, P3, PT, R51.reuse, UR17, RZ ;  /* 0x0000001133ff7c10 */ /* 0x040fe4000ff7e0ff */
[C---:B------:R-:W-:Y:S02]  /*2490*/  IADD3 RZ, P1, PT, R51.reuse, UR16, RZ ;  /* 0x0000001033ff7c10 */ /* 0x040fe4000ff3e0ff */
[C---:B------:R-:W-:Y:S02]  /*24a0*/  IADD3 RZ, P2, PT, R51.reuse, UR18, RZ ;  /* 0x0000001233ff7c10 */ /* 0x040fe4000ff5e0ff */
[----:B0-----:R-:W-:Y:S01]  /*24b0*/  IADD3.X R37, PT, PT, R8, UR14, RZ, P3, !PT ;  /* 0x0000000e08257c10 */ /* 0x001fe20009ffe4ff */
[C---:B------:R-:W-:Y:S01]  /*24c0*/  VIADD R28, R51.reuse, UR16 ;  /* 0x00000010331c7c36 */ /* 0x040fe20008000000 */
[----:B------:R-:W-:Y:S02]  /*24d0*/  PRMT R119, RZ, 0x7610, R119 ;  /* 0x00007610ff777816 */ /* 0x000fe40000000077 */
[----:B------:R-:W-:-:S02]  /*24e0*/  IADD3 RZ, P3, PT, R51, UR21, RZ ;  /* 0x0000001533ff7c10 */ /* 0x000fc4000ff7e0ff */
[C---:B------:R-:W-:Y:S01]  /*24f0*/  IADD3.X R29, PT, PT, R8.reuse, UR13, RZ, P1, !PT ;  /* 0x0000000d081d7c10 */ /* 0x040fe20008ffe4ff */
[C---:B------:R-:W-:Y:S01]  /*2500*/  VIADD R38, R51.reuse, UR18 ;  /* 0x0000001233267c36 */ /* 0x040fe20008000000 */
[C---:B------:R-:W-:Y:S02]  /*2510*/  IADD3 RZ, P1, PT, R51.reuse, UR19, RZ ;  /* 0x0000001333ff7c10 */ /* 0x040fe4000ff3e0ff */
[----:B------:R-:W-:Y:S02]  /*2520*/  PRMT R120, RZ, 0x7610, R120 ;  /* 0x00007610ff787816 */ /* 0x000fe40000000078 */
[----:B------:R-:W-:Y:S02]  /*2530*/  IADD3.X R39, PT, PT, R8, UR15, RZ, P2, !PT ;  /* 0x0000000f08277c10 */ /* 0x000fe400097fe4ff */
[----:B------:R-:W-:Y:S01]  /*2540*/  PRMT R31, RZ, 0x7610, R31 ;  /* 0x00007610ff1f7816 */ /* 0x000fe2000000001f */
[----:B------:R-:W-:Y:S01]  /*2550*/  VIADD R36, R51, UR17 ;  /* 0x0000001133247c36 */ /* 0x000fe20008000000 */
[----:B------:R-:W-:-:S02]  /*2560*/  PRMT R121, RZ, 0x7610, R121 ;  /* 0x00007610ff797816 */ /* 0x000fc40000000079 */
[C---:B------:R-:W-:Y:S02]  /*2570*/  IADD3 RZ, P2, PT, R51.reuse, UR23, RZ ;  /* 0x0000001733ff7c10 */ /* 0x040fe4000ff5e0ff */
[C---:B------:R-:W-:Y:S02]  /*2580*/  IADD3.X R43, PT, PT, R8.reuse, UR22, RZ, P3, !PT ;  /* 0x00000016082b7c10 */ /* 0x040fe40009ffe4ff */
[C---:B------:R-:W-:Y:S02]  /*2590*/  IADD3 RZ, P3, PT, R51.reuse, UR27, RZ ;  /* 0x0000001b33ff7c10 */ /* 0x040fe4000ff7e0ff */
[C---:B------:R-:W-:Y:S02]  /*25a0*/  IADD3.X R41, PT, PT, R8.reuse, UR20, RZ, P1, !PT ;  /* 0x0000001408297c10 */ /* 0x040fe40008ffe4ff */
[----:B------:R-:W-:Y:S02]  /*25b0*/  IADD3 RZ, P1, PT, R51, UR25, RZ ;  /* 0x0000001933ff7c10 */ /* 0x000fe4000ff3e0ff */
[----:B------:R-:W-:-:S02]  /*25c0*/  IADD3.X R57, PT, PT, R8, UR24, RZ, P2, !PT ;  /* 0x0000001808397c10 */ /* 0x000fc400097fe4ff */
[C---:B------:R-:W-:Y:S01]  /*25d0*/  IADD3 RZ, P2, PT, R51.reuse, UR29, RZ ;  /* 0x0000001d33ff7c10 */ /* 0x040fe2000ff5e0ff */
[----:B------:R-:W-:Y:S01]  /*25e0*/  VIADD R40, R51, UR19 ;  /* 0x0000001333287c36 */ /* 0x000fe20008000000 */
[----:B------:R-:W-:Y:S02]  /*25f0*/  PRMT R117, RZ, 0x7610, R117 ;  /* 0x00007610ff757816 */ /* 0x000fe40000000075 */
[----:B------:R-:W-:Y:S02]  /*2600*/  IADD3.X R59, PT, PT, R8, UR30, RZ, P2, !PT ;  /* 0x0000001e083b7c10 */ /* 0x000fe400097fe4ff */
[----:B------:R-:W-:Y:S02]  /*2610*/  PRMT R30, RZ, 0x7610, R30 ;  /* 0x00007610ff1e7816 */ /* 0x000fe4000000001e */
[----:B------:R-:W-:Y:S02]  /*2620*/  PRMT R118, RZ, 0x7610, R118 ;  /* 0x00007610ff767816 */ /* 0x000fe40000000076 */
[----:B------:R-:W-:-:S02]  /*2630*/  PRMT R114, RZ, 0x7610, R114 ;  /* 0x00007610ff727816 */ /* 0x000fc40000000072 */
[----:B------:R-:W-:Y:S02]  /*2640*/  PRMT R115, RZ, 0x7610, R115 ;  /* 0x00007610ff737816 */ /* 0x000fe40000000073 */
[----:B------:R-:W-:Y:S02]  /*2650*/  PRMT R116, RZ, 0x7610, R116 ;  /* 0x00007610ff747816 */ /* 0x000fe40000000074 */
[----:B------:R-:W-:Y:S02]  /*2660*/  PRMT R122, RZ, 0x7610, R122 ;  /* 0x00007610ff7a7816 */ /* 0x000fe4000000007a */
[----:B------:R-:W-:Y:S02]  /*2670*/  PRMT R123, RZ, 0x7610, R123 ;  /* 0x00007610ff7b7816 */ /* 0x000fe4000000007b */
[----:B------:R-:W-:Y:S02]  /*2680*/  PRMT R124, RZ, 0x7610, R124 ;  /* 0x00007610ff7c7816 */ /* 0x000fe4000000007c */
[----:B------:R-:W-:Y:S01]  /*2690*/  PRMT R125, RZ, 0x7610, R125 ;  /* 0x00007610ff7d7816 */ /* 0x000fe2000000007d */
[----:B--2---:R0:W-:Y:S04]  /*26a0*/  STS.U8 [R19+UR5], R42 ;  /* 0x0000002a13007988 */ /* 0x0041e80008000005 */
[----:B-----5:R-:W-:Y:S04]  /*26b0*/  STS.U8 [R19+UR5+0x100], R58 ;  /* 0x0001003a13007988 */ /* 0x020fe80008000005 */
[----:B---3--:R-:W-:Y:S01]  /*26c0*/  STS.U8 [R19+UR5+0x200], R62 ;  /* 0x0002003e13007988 */ /* 0x008fe20008000005 */
[----:B0-----:R-:W-:-:S03]  /*26d0*/  VIADD R42, R51, UR21 ;  /* 0x00000015332a7c36 */ /* 0x001fc60008000000 */
[----:B----4-:R-:W-:Y:S04]  /*26e0*/  STS.U8 [R19+UR5+0x300], R66 ;  /* 0x0003004213007988 */ /* 0x010fe80008000005 */
[----:B------:R-:W-:Y:S04]  /*26f0*/  STS.U8 [R19+UR5+0x400], R70 ;  /* 0x0004004613007988 */ /* 0x000fe80008000005 */
[----:B------:R-:W-:Y:S04]  /*2700*/  STS.U8 [R19+UR5+0x500], R74 ;  /* 0x0005004a13007988 */ /* 0x000fe80008000005 */
[----:B------:R-:W-:Y:S04]  /*2710*/  STS.U8 [R19+UR5+0x600], R78 ;  /* 0x0006004e13007988 */ /* 0x000fe80008000005 */
[----:B------:R-:W-:Y:S04]  /*2720*/  STS.U8 [R19+UR5+0x700], R84 ;  /* 0x0007005413007988 */ /* 0x000fe80008000005 */
[----:B------:R0:W-:Y:S04]  /*2730*/  STS.U8 [R53+UR5+0x80], R56 ;  /* 0x0000803835007988 */ /* 0x0001e80008000005 */
[----:B------:R1:W-:Y:S04]  /*2740*/  STS.U8 [R53+UR5+0x180], R60 ;  /* 0x0001803c35007988 */ /* 0x0003e80008000005 */
[----:B------:R-:W-:Y:S04]  /*2750*/  STS.U8 [R53+UR5+0x280], R64 ;  /* 0x0002804035007988 */ /* 0x000fe80008000005 */
[----:B------:R-:W-:Y:S04]  /*2760*/  STS.U8 [R53+UR5+0x380], R68 ;  /* 0x0003804435007988 */ /* 0x000fe80008000005 */
[----:B------:R-:W-:Y:S04]  /*2770*/  STS.U8 [R53+UR5+0x480], R72 ;  /* 0x0004804835007988 */ /* 0x000fe80008000005 */
[----:B------:R-:W-:Y:S04]  /*2780*/  STS.U8 [R53+UR5+0x580], R76 ;  /* 0x0005804c35007988 */ /* 0x000fe80008000005 */
[----:B------:R-:W-:Y:S04]  /*2790*/  STS.U8 [R53+UR5+0x680], R82 ;  /* 0x0006805235007988 */ /* 0x000fe80008000005 */
[----:B------:R-:W-:Y:S01]  /*27a0*/  STS.U8 [R53+UR5+0x780], R86 ;  /* 0x0007805635007988 */ /* 0x000fe20008000005 */
[----:B------:R-:W-:Y:S01]  /*27b0*/  BAR.SYNC.DEFER_BLOCKING 0x0 ;  /* 0x0000000000007b1d */ /* 0x000fe20000010000 */
[----:B0-----:R-:W-:-:S02]  /*27c0*/  VIADD R56, R51, UR23 ;  /* 0x0000001733387c36 */ /* 0x001fc40008000000 */
[C---:B------:R-:W-:Y:S02]  /*27d0*/  VIADD R58, R51.reuse, UR29 ;  /* 0x0000001d333a7c36 */ /* 0x040fe40008000000 */
[----:B-1----:R-:W-:Y:S01]  /*27e0*/  VIADD R60, R51, UR31 ;  /* 0x0000001f333c7c36 */ /* 0x002fe20008000000 */
[----:B------:R0:W2:Y:S04]  /*27f0*/  @!P0 LDG.E.U8 R119, desc[UR8][R28.64] ;  /* 0x000000081c778981 */ /* 0x0000a8000c1e1100 */
[----:B------:R1:W3:Y:S04]  /*2800*/  @!P0 LDG.E.U8 R120, desc[UR8][R38.64] ;  /* 0x0000000826788981 */ /* 0x0002e8000c1e1100 */
[----:B------:R4:W5:Y:S01]  /*2810*/  @!P0 LDG.E.U8 R31, desc[UR8][R42.64] ;  /* 0x000000082a1f8981 */ /* 0x000962000c1e1100 */
[----:B0-----:R-:W-:-:S03]  /*2820*/  PRMT R29, RZ, 0x7610, R29 ;  /* 0x00007610ff1d7816 */ /* 0x001fc6000000001d */
[----:B------:R0:W2:Y:S01]  /*2830*/  @!P0 LDG.E.U8 R121, desc[UR8][R36.64] ;  /* 0x0000000824798981 */ /* 0x0000a2000c1e1100 */
[----:B-1----:R-:W-:-:S03]  /*2840*/  IADD3.X R39, PT, PT, R8, UR28, RZ, P3, !PT ;  /* 0x0000001c08277c10 */ /* 0x002fc60009ffe4ff */
[----:B------:R1:W2:Y:S01]  /*2850*/  @!P0 LDG.E.U8 R29, desc[UR8][R56.64] ;  /* 0x00000008381d8981 */ /* 0x0002a2000c1e1100 */
[----:B----4-:R-:W-:-:S03]  /*2860*/  IADD3 R42, P3, PT, R51, R13, RZ ;  /* 0x0000000d332a7210 */ /* 0x010fc60007f7e0ff */
[----:B------:R4:W2:Y:S01]  /*2870*/  @!P0 LDG.E.U8 R117, desc[UR8][R40.64] ;  /* 0x0000000828758981 */ /* 0x0008a2000c1e1100 */
[C---:B0-----:R-:W-:Y:S02]  /*2880*/  IADD3.X R37, PT, PT, R8.reuse, UR26, RZ, P1, !PT ;  /* 0x0000001a08257c10 */ /* 0x041fe40008ffe4ff */
[C---:B------:R-:W-:Y:S01]  /*2890*/  IADD3 RZ, P1, PT, R51.reuse, UR31, RZ ;  /* 0x0000001f33ff7c10 */ /* 0x040fe2000ff3e0ff */
[C---:B------:R-:W-:Y:S01]  /*28a0*/  IMAD.X R43, R8.reuse, 0x1, R16, P3 ;  /* 0x00000001082b7824 */ /* 0x040fe200018e0610 */
[C---:B-1----:R-:W-:Y:S01]  /*28b0*/  IADD3 R56, P2, PT, R51.reuse, R15, RZ ;  /* 0x0000000f33387210 */ /* 0x042fe20007f5e0ff */
[----:B------:R-:W2:Y:S01]  /*28c0*/  @!P0 LDG.E.U8 R116, desc[UR8][R58.64] ;  /* 0x000000083a748981 */ /* 0x000ea2000c1e1100 */
[C---:B------:R-:W-:Y:S02]  /*28d0*/  IADD3.X R61, PT, PT, R8.reuse, UR32, RZ, P1, !PT ;  /* 0x00000020083d7c10 */ /* 0x040fe40008ffe4ff */
[C---:B----4-:R-:W-:Y:S01]  /*28e0*/  IADD3 R40, P1, PT, R51.reuse, UR11, RZ ;  /* 0x0000000b33287c10 */ /* 0x050fe2000ff3e0ff */
[C---:B------:R-:W-:Y:S01]  /*28f0*/  VIADD R36, R51.reuse, UR25 ;  /* 0x0000001933247c36 */ /* 0x040fe20008000000 */
[----:B------:R-:W-:Y:S01]  /*2900*/  PRMT R28, RZ, 0x7610, R28 ;  /* 0x00007610ff1c7816 */ /* 0x000fe2000000001c */
[C---:B------:R-:W-:Y:S01]  /*2910*/  IMAD.X R57, R8.reuse, 0x1, R18, P2 ;  /* 0x0000000108397824 */ /* 0x040fe200010e0612 */
[----:B------:R-:W4:Y:S01]  /*2920*/  @!P0 LDG.E.U8 R30, desc[UR8][R42.64] ;  /* 0x000000082a1e8981 */ /* 0x000f22000c1e1100 */
[----:B------:R-:W-:Y:S01]  /*2930*/  VIADD R38, R51, UR27 ;  /* 0x0000001b33267c36 */ /* 0x000fe20008000000 */
[----:B------:R-:W-:-:S02]  /*2940*/  IADD3.X R41, PT, PT, R8, UR12, RZ, P1, !PT ;  /* 0x0000000c08297c10 */ /* 0x000fc40008ffe4ff */
[C---:B------:R-:W-:Y:S01]  /*2950*/  IADD3 RZ, P3, PT, R51.reuse, UR33, RZ ;  /* 0x0000002133ff7c10 */ /* 0x040fe2000ff7e0ff */
[----:B------:R0:W3:Y:S01]  /*2960*/  @!P0 LDG.E.U8 R118, desc[UR8][R36.64] ;  /* 0x0000000824768981 */ /* 0x0000e2000c1e1100 */
[C---:B------:R-:W-:Y:S02]  /*2970*/  IADD3 RZ, P2, PT, R51.reuse, UR35, RZ ;  /* 0x0000002333ff7c10 */ /* 0x040fe4000ff5e0ff */
[C---:B------:R-:W-:Y:S01]  /*2980*/  IADD3 RZ, P1, PT, R51.reuse, UR37, RZ ;  /* 0x0000002533ff7c10 */ /* 0x040fe2000ff3e0ff */
[----:B------:R-:W3:Y:S04]  /*2990*/  @!P0 LDG.E.U8 R114, desc[UR8][R56.64] ;  /* 0x0000000838728981 */ /* 0x000ee8000c1e1100 */
[----:B------:R1:W5:Y:S01]  /*29a0*/  @!P0 LDG.E.U8 R28, desc[UR8][R38.64] ;  /* 0x00000008261c8981 */ /* 0x000362000c1e1100 */
[----:B0-----:R-:W-:Y:S01]  /*29b0*/  VIADD R36, R51, UR33 ;  /* 0x0000002133247c36 */ /* 0x001fe20008000000 */
[----:B------:R-:W-:-:S02]  /*29c0*/  IADD3.X R37, PT, PT, R8, UR34, RZ, P3, !PT ;  /* 0x0000002208257c10 */ /* 0x000fc40009ffe4ff */
[----:B------:R0:W5:Y:S04]  /*29d0*/  @!P0 LDG.E.U8 R115, desc[UR8][R40.64] ;  /* 0x0000000828738981 */ /* 0x000168000c1e1100 */
[----:B------:R-:W5:Y:S01]  /*29e0*/  @!P0 LDG.E.U8 R122, desc[UR8][R60.64] ;  /* 0x000000083c7a8981 */ /* 0x000f62000c1e1100 */
[C---:B-1----:R-:W-:Y:S01]  /*29f0*/  VIADD R38, R51.reuse, UR35 ;  /* 0x0000002333267c36 */ /* 0x042fe20008000000 */
[C---:B------:R-:W-:Y:S02]  /*2a00*/  IADD3.X R39, PT, PT, R8.reuse, UR36, RZ, P2, !PT ;  /* 0x0000002408277c10 */ /* 0x040fe400097fe4ff */
[----:B------:R1:W5:Y:S01]  /*2a10*/  @!P0 LDG.E.U8 R123, desc[UR8][R36.64] ;  /* 0x00000008247b8981 */ /* 0x000362000c1e1100 */
[----:B0-----:R-:W-:Y:S01]  /*2a20*/  VIADD R40, R51, UR37 ;  /* 0x0000002533287c36 */ /* 0x001fe20008000000 */
[----:B------:R-:W-:-:S02]  /*2a30*/  IADD3.X R41, PT, PT, R8, UR38, RZ, P1, !PT ;  /* 0x0000002608297c10 */ /* 0x000fc40008ffe4ff */
[----:B------:R0:W5:Y:S04]  /*2a40*/  @!P0 LDG.E.U8 R124, desc[UR8][R38.64] ;  /* 0x00000008267c8981 */ /* 0x000168000c1e1100 */
[----:B------:R0:W5:Y:S04]  /*2a50*/  @!P0 LDG.E.U8 R125, desc[UR8][R40.64] ;  /* 0x00000008287d8981 */ /* 0x000168000c1e1100 */
[----:B-1----:R-:W-:Y:S04]  /*2a60*/  LDS.U8 R36, [R11+UR5] ;  /* 0x000000050b247984 */ /* 0x002fe80008000000 */
[----:B------:R-:W1:Y:S04]  /*2a70*/  LDS.U8 R37, [R11+UR5+0x10] ;  /* 0x000010050b257984 */ /* 0x000e680008000000 */
[----:B------:R-:W-:Y:S04]  /*2a80*/  LDS.U8 R104, [R11+UR5+0x20] ;  /* 0x000020050b687984 */ /* 0x000fe80008000000 */
[----:B------:R-:W-:Y:S04]  /*2a90*/  LDS.U8 R105, [R11+UR5+0x30] ;  /* 0x000030050b697984 */ /* 0x000fe80008000000 */
[----:B0-----:R-:W-:Y:S04]  /*2aa0*/  LDS.U8 R38, [R11+UR5+0x100] ;  /* 0x000100050b267984 */ /* 0x001fe80008000000 */
[----:B------:R-:W0:Y:S04]  /*2ab0*/  LDS.U8 R39, [R11+UR5+0x110] ;  /* 0x000110050b277984 */ /* 0x000e280008000000 */
[----:B------:R-:W-:Y:S04]  /*2ac0*/  LDS.U8 R106, [R11+UR5+0x120] ;  /* 0x000120050b6a7984 */ /* 0x000fe80008000000 */
        /* <DEDUP_REMOVED lines=25> */
[----:B------:R-:W-:Y:S04]  /*2c60*/  LDS.U8 R40, [R7+UR5] ;  /* 0x0000000507287984 */ /* 0x000fe80008000000 */
[----:B------:R-:W0:Y:S04]  /*2c70*/  LDS.U8 R41, [R7+UR5+0x10] ;  /* 0x0000100507297984 */ /* 0x000e280008000000 */
[----:B------:R-:W-:Y:S04]  /*2c80*/  LDS.U8 R108, [R7+UR5+0x20] ;  /* 0x00002005076c7984 */ /* 0x000fe80008000000 */
[----:B------:R-:W-:Y:S04]  /*2c90*/  LDS.U8 R109, [R7+UR5+0x30] ;  /* 0x00003005076d7984 */ /* 0x000fe80008000000 */
[----:B------:R-:W-:Y:S04]  /*2ca0*/  LDS.U8 R112, [R7+UR5+0x100] ;  /* 0x0001000507707984 */ /* 0x000fe80008000000 */
        /* <DEDUP_REMOVED lines=26> */
[----:B------:R-:W-:Y:S01]  /*2e50*/  LDS.U8 R58, [R7+UR5+0x730] ;  /* 0x00073005073a7984 */ /* 0x000fe20008000000 */
[----:B------:R-:W-:Y:S06]  /*2e60*/  BAR.SYNC.DEFER_BLOCKING 0x0 ;  /* 0x0000000000007b1d */ /* 0x000fec0000010000 */
[----:B--2---:R2:W-:Y:S04]  /*2e70*/  STS.U8 [R19+UR5+0x400], R29 ;  /* 0x0004001d13007988 */ /* 0x0045e80008000005 */
[----:B----4-:R4:W-:Y:S01]  /*2e80*/  STS.U8 [R19+UR5], R30 ;  /* 0x0000001e13007988 */ /* 0x0109e20008000005 */
[----:B--2---:R-:W-:-:S02]  /*2e90*/  LOP3.LUT R29, R19, 0x10, RZ, 0x3c, !PT ;  /* 0x00000010131d7812 */ /* 0x004fc400078e3cff */
[----:B----4-:R-:W-:-:S03]  /*2ea0*/  LOP3.LUT R30, R19, 0x20, RZ, 0x3c, !PT ;  /* 0x00000020131e7812 */ /* 0x010fc600078e3cff */
[----:B---3--:R-:W-:Y:S04]  /*2eb0*/  STS.U8 [R29+UR5+0x80], R114 ;  /* 0x000080721d007988 */ /* 0x008fe80008000005 */
[----:B------:R-:W-:Y:S04]  /*2ec0*/  STS.U8 [R29+UR5+0x480], R118 ;  /* 0x000480761d007988 */ /* 0x000fe80008000005 */
[----:B-----5:R-:W-:Y:S04]  /*2ed0*/  STS.U8 [R30+UR5+0x100], R115 ;  /* 0x000100731e007988 */ /* 0x020fe80008000005 */
[----:B------:R-:W-:Y:S04]  /*2ee0*/  STS.U8 [R30+UR5+0x500], R28 ;  /* 0x0005001c1e007988 */ /* 0x000fe80008000005 */
        /* <DEDUP_REMOVED lines=9> */
[----:B------:R-:W-:Y:S01]  /*2f80*/  STS.U8 [R9+UR5+0x780], R125 ;  /* 0x0007807d09007988 */ /* 0x000fe20008000005 */
[----:B------:R-:W-:Y:S06]  /*2f90*/  BAR.SYNC.DEFER_BLOCKING 0x0 ;  /* 0x0000000000007b1d */ /* 0x000fec0000010000 */
[----:B------:R-:W2:Y:S01]  /*2fa0*/  LDSM.16.M88.4 R28, [R12+UR5] ;  /* 0x000000050c1c783b */ /* 0x000ea20008000200 */
[----:B-1----:R-:W-:-:S02]  /*2fb0*/  IMAD R36, R37, 0x100, R36 ;  /* 0x0000010025247824 */ /* 0x002fc400078e0224 */
[----:B0-----:R-:W-:Y:S02]  /*2fc0*/  IMAD R38, R39, 0x100, R38 ;  /* 0x0000010027267824 */ /* 0x001fe400078e0226 */
[----:B------:R-:W-:Y:S02]  /*2fd0*/  IMAD R37, R41, 0x100, R40 ;  /* 0x0000010029257824 */ /* 0x000fe400078e0228 */
[----:B------:R-:W-:Y:S01]  /*2fe0*/  IMAD R39, R113, 0x100, R112 ;  /* 0x0000010071277824 */ /* 0x000fe200078e0270 */
[----:B------:R-:W-:Y:S02]  /*2ff0*/  F2FP.F16.E4M3.UNPACK_B R36, R36 ;  /* 0x00000024ff24723e */ /* 0x000fe400020006ff */
[----:B------:R-:W-:Y:S02]  /*3000*/  F2FP.F16.E4M3.UNPACK_B R38, R38 ;  /* 0x00000026ff26723e */ /* 0x000fe400020006ff */
[----:B------:R-:W-:Y:S02]  /*3010*/  F2FP.F16.E4M3.UNPACK_B R37, R37 ;  /* 0x00000025ff25723e */ /* 0x000fe400020006ff */
[----:B------:R-:W-:-:S02]  /*3020*/  F2FP.F16.E4M3.UNPACK_B R39, R39 ;  /* 0x00000027ff27723e */ /* 0x000fc400020006ff */
[----:B--2---:R-:W-:Y:S02]  /*3030*/  F2FP.F16.E4M3.UNPACK_B R40, R28 ;  /* 0x0000001cff28723e */ /* 0x004fe400020006ff */
[----:B------:R-:W-:-:S07]  /*3040*/  F2FP.F16.E4M3.UNPACK_B R41, R29 ;  /* 0x0000001dff29723e */ /* 0x000fce00020006ff */
[----:B------:R-:W-:Y:S01]  /*3050*/  HMMA.16816.F32 R32, R36, R40, R32 ;  /* 0x000000282420723c */ /* 0x000fe20000001820 */
[----:B------:R-:W-:Y:S02]  /*3060*/  IMAD R36, R105, 0x100, R104 ;  /* 0x0000010069247824 */ /* 0x000fe400078e0268 */
[----:B------:R-:W-:Y:S02]  /*3070*/  IMAD R38, R107, 0x100, R106 ;  /* 0x000001006b267824 */ /* 0x000fe400078e026a */
[----:B------:R-:W-:Y:S02]  /*3080*/  IMAD R37, R109, 0x100, R108 ;  /* 0x000001006d257824 */ /* 0x000fe400078e026c */
[----:B------:R-:W-:Y:S01]  /*3090*/  IMAD R39, R111, 0x100, R110 ;  /* 0x000001006f277824 */ /* 0x000fe200078e026e */
[----:B------:R-:W-:Y:S02]  /*30a0*/  F2FP.F16.E4M3.UNPACK_B R36, R36 ;  /* 0x00000024ff24723e */ /* 0x000fe400020006ff */
[----:B------:R-:W-:-:S02]  /*30b0*/  F2FP.F16.E4M3.UNPACK_B R38, R38 ;  /* 0x00000026ff26723e */ /* 0x000fc400020006ff */
[----:B------:R-:W-:Y:S02]  /*30c0*/  F2FP.F16.E4M3.UNPACK_B R37, R37 ;  /* 0x00000025ff25723e */ /* 0x000fe400020006ff */
[----:B------:R-:W-:Y:S02]  /*30d0*/  F2FP.F16.E4M3.UNPACK_B R39, R39 ;  /* 0x00000027ff27723e */ /* 0x000fe400020006ff */
[----:B------:R-:W-:Y:S02]  /*30e0*/  F2FP.F16.E4M3.UNPACK_B R28, R28.H1 ;  /* 0x0000001cff1c723e */ /* 0x000fe400030006ff */
[----:B------:R-:W-:-:S07]  /*30f0*/  F2FP.F16.E4M3.UNPACK_B R29, R29.H1 ;  /* 0x0000001dff1d723e */ /* 0x000fce00030006ff */
[----:B------:R-:W-:Y:S01]  /*3100*/  HMMA.16816.F32 R32, R36, R28, R32 ;  /* 0x0000001c2420723c */ /* 0x000fe20000001820 */
[----:B------:R-:W-:Y:S02]  /*3110*/  IMAD R36, R43, 0x100, R42 ;  /* 0x000001002b247824 */ /* 0x000fe400078e022a */
[----:B------:R-:W-:Y:S01]  /*3120*/  IMAD R38, R99, 0x100, R98 ;  /* 0x0000010063267824 */ /* 0x000fe200078e0262 */
[----:B------:R-:W0:Y:S01]  /*3130*/  LDSM.16.M88.4 R40, [R17+UR5] ;  /* 0x000000051128783b */ /* 0x000e220008000200 */
[----:B------:R-:W-:Y:S02]  /*3140*/  IMAD R37, R101, 0x100, R100 ;  /* 0x0000010065257824 */ /* 0x000fe400078e0264 */
[----:B------:R-:W-:Y:S01]  /*3150*/  IMAD R39, R103, 0x100, R102 ;  /* 0x0000010067277824 */ /* 0x000fe200078e0266 */
[----:B------:R-:W-:Y:S02]  /*3160*/  F2FP.F16.E4M3.UNPACK_B R36, R36 ;  /* 0x00000024ff24723e */ /* 0x000fe400020006ff */
[----:B------:R-:W-:-:S02]  /*3170*/  F2FP.F16.E4M3.UNPACK_B R38, R38 ;  /* 0x00000026ff26723e */ /* 0x000fc400020006ff */
[----:B------:R-:W-:Y:S02]  /*3180*/  F2FP.F16.E4M3.UNPACK_B R37, R37 ;  /* 0x00000025ff25723e */ /* 0x000fe400020006ff */
[----:B------:R-:W-:Y:S02]  /*3190*/  F2FP.F16.E4M3.UNPACK_B R39, R39 ;  /* 0x00000027ff27723e */ /* 0x000fe400020006ff */
[----:B------:R-:W-:Y:S02]  /*31a0*/  F2FP.F16.E4M3.UNPACK_B R28, R30 ;  /* 0x0000001eff1c723e */ /* 0x000fe400020006ff */
[----:B------:R-:W-:-:S07]  /*31b0*/  F2FP.F16.E4M3.UNPACK_B R29, R31 ;  /* 0x0000001fff1d723e */ /* 0x000fce00020006ff */
[----:B------:R-:W-:Y:S01]  /*31c0*/  HMMA.16816.F32 R32, R36, R28, R32 ;  /* 0x0000001c2420723c */ /* 0x000fe20000001820 */
[----:B------:R-:W-:Y:S02]  /*31d0*/  IMAD R28, R91, 0x100, R90 ;  /* 0x000001005b1c7824 */ /* 0x000fe400078e025a */
[----:B------:R-:W-:Y:S02]  /*31e0*/  IMAD R92, R93, 0x100, R92 ;  /* 0x000001005d5c7824 */ /* 0x000fe400078e025c */
[----:B------:R-:W-:Y:S02]  /*31f0*/  IMAD R29, R95, 0x100, R94 ;  /* 0x000001005f1d7824 */ /* 0x000fe400078e025e */
[----:B------:R-:W-:Y:S01]  /*3200*/  IMAD R96, R97, 0x100, R96 ;  /* 0x0000010061607824 */ /* 0x000fe200078e0260 */
[----:B------:R-:W-:Y:S02]  /*3210*/  F2FP.F16.E4M3.UNPACK_B R36, R30.H1 ;  /* 0x0000001eff24723e */ /* 0x000fe400030006ff */
[----:B------:R-:W-:-:S02]  /*3220*/  F2FP.F16.E4M3.UNPACK_B R37, R31.H1 ;  /* 0x0000001fff25723e */ /* 0x000fc400030006ff */
        /* <DEDUP_REMOVED lines=13> */
[----:B0-----:R-:W-:Y:S02]  /*3300*/  F2FP.F16.E4M3.UNPACK_B R36, R40 ;  /* 0x00000028ff24723e */ /* 0x001fe400020006ff */
        /* <DEDUP_REMOVED lines=21> */
[----:B------:R-:W-:Y:S02]  /*3460*/  F2FP.F16.E4M3.UNPACK_B R36, R42 ;  /* 0x0000002aff24723e */ /* 0x000fe400020006ff */
[----:B------:R-:W-:Y:S01]  /*3470*/  F2FP.F16.E4M3.UNPACK_B R37, R43 ;  /* 0x0000002bff25723e */ /* 0x000fe200020006ff */
[----:B------:R-:W-:-:S06]  /*3480*/  USHF.R.S32.HI UR39, URZ, 0x1f, UR4 ;  /* 0x0000001fff277899 */ /* 0x000fcc0008011404 */
[----:B------:R-:W-:Y:S01]  /*3490*/  HMMA.16816.F32 R32, R32, R36, R28 ;  /* 0x000000242020723c */ /* 0x000fe2000000181c */
[----:B------:R-:W-:Y:S01]  /*34a0*/  UIADD3 UR37, UP0, UPT, UR4, UR37, URZ ;  /* 0x0000002504257290 */ /* 0x000fe2000ff1e0ff */
[----:B------:R-:W-:Y:S02]  /*34b0*/  IMAD R62, R62, 0x100, R63 ;  /* 0x000001003e3e7824 */ /* 0x000fe400078e023f */
[----:B------:R-:W-:Y:S01]  /*34c0*/  IMAD R30, R60, 0x100, R59 ;  /* 0x000001003c1e7824 */ /* 0x000fe200078e023b */
[----:B------:R-:W-:Y:S01]  /*34d0*/  UIADD3.X UR38, UPT, UPT, UR39, UR38, URZ, UP0, !UPT ;  /* 0x0000002627267290 */ /* 0x000fe200087fe4ff */
[----:B------:R-:W-:Y:S02]  /*34e0*/  IMAD R29, R61, 0x100, R56 ;  /* 0x000001003d1d7824 */ /* 0x000fe400078e0238 */
[----:B------:R-:W-:Y:S01]  /*34f0*/  IMAD R31, R58, 0x100, R57 ;  /* 0x000001003a1f7824 */ /* 0x000fe200078e0239 */
[----:B------:R-:W-:Y:S02]  /*3500*/  UIADD3 UR23, UP0, UPT, UR4, UR23, URZ ;  /* 0x0000001704177290 */ /* 0x000fe4000ff1e0ff */
[----:B------:R-:W-:Y:S01]  /*3510*/  UIADD3 UR6, UPT, UPT, UR6, -0x1, URZ ;  /* 0xffffffff06067890 */ /* 0x000fe2000fffe0ff */
[----:B------:R-:W-:Y:S01]  /*3520*/  F2FP.F16.E4M3.UNPACK_B R42, R42.H1 ;  /* 0x0000002aff2a723e */ /* 0x000fe200030006ff */
[----:B------:R-:W-:Y:S01]  /*3530*/  UIADD3.X UR24, UPT, UPT, UR39, UR24, URZ, UP0, !UPT ;  /* 0x0000001827187290 */ /* 0x000fe200087fe4ff */
[----:B------:R-:W-:-:S02]  /*3540*/  F2FP.F16.E4M3.UNPACK_B R43, R43.H1 ;  /* 0x0000002bff2b723e */ /* 0x000fc400030006ff */
[----:B------:R-:W-:Y:S02]  /*3550*/  F2FP.F16.E4M3.UNPACK_B R28, R62 ;  /* 0x0000003eff1c723e */ /* 0x000fe400020006ff */
[----:B------:R-:W-:Y:S02]  /*3560*/  F2FP.F16.E4M3.UNPACK_B R30, R30 ;  /* 0x0000001eff1e723e */ /* 0x000fe400020006ff */
[----:B------:R-:W-:Y:S02]  /*3570*/  F2FP.F16.E4M3.UNPACK_B R29, R29 ;  /* 0x0000001dff1d723e */ /* 0x000fe400020006ff */
[----:B------:R-:W-:Y:S01]  /*3580*/  F2FP.F16.E4M3.UNPACK_B R31, R31 ;  /* 0x0000001fff1f723e */ /* 0x000fe200020006ff */
[----:B------:R-:W-:Y:S02]  /*3590*/  UISETP.NE.U32.AND UP0, UPT, UR6, URZ, UPT ;  /* 0x000000ff0600728c */ /* 0x000fe4000bf05070 */
[----:B------:R-:W-:Y:S02]  /*35a0*/  UIADD3 UR35, UP4, UPT, UR4, UR35, URZ ;  /* 0x0000002304237290 */ /* 0x000fe4000ff9e0ff */
[----:B------:R-:W-:-:S02]  /*35b0*/  UIADD3 UR33, UP3, UPT, UR4, UR33, URZ ;  /* 0x0000002104217290 */ /* 0x000fc4000ff7e0ff */
[----:B------:R-:W-:Y:S01]  /*35c0*/  UIADD3 UR31, UP6, UPT, UR4, UR31, URZ ;  /* 0x0000001f041f7290 */ /* 0x000fe2000ffde0ff */
[----:B------:R-:W-:Y:S01]  /*35d0*/  HMMA.16816.F32 R32, R28, R42, R32 ;  /* 0x0000002a1c20723c */ /* 0x000fe20000001820 */
[----:B------:R-:W-:Y:S01]  /*35e0*/  UIADD3 UR29, UP5, UPT, UR4, UR29, URZ ;  /* 0x0000001d041d7290 */ /* 0x000fe2000ffbe0ff */
[----:B------:R-:W-:Y:S01]  /*35f0*/  IMAD.U32 R29, RZ, RZ, UR10 ;  /* 0x0000000aff1d7e24 */ /* 0x000fe2000f8e00ff */
[----:B------:R-:W-:Y:S02]  /*3600*/  UIADD3 UR27, UP2, UPT, UR4, UR27, URZ ;  /* 0x0000001b041b7290 */ /* 0x000fe4000ff5e0ff */
[----:B------:R-:W-:Y:S01]  /*3610*/  UIADD3 UR25, UP1, UPT, UR4, UR25, URZ ;  /* 0x0000001904197290 */ /* 0x000fe2000ff3e0ff */
[----:B------:R-:W-:Y:S02]  /*3620*/  IADD3 R6, P2, PT, R6, UR10, RZ ;  /* 0x0000000a06067c10 */ /* 0x000fe4000ff5e0ff */
[----:B------:R-:W-:Y:S02]  /*3630*/  IADD3 R15, P0, PT, R15, UR4, RZ ;  /* 0x000000040f0f7c10 */ /* 0x000fe4000ff1e0ff */
[----:B------:R-:W-:Y:S01]  /*3640*/  IADD3 R13, P1, PT, R13, UR4, RZ ;  /* 0x000000040d0d7c10 */ /* 0x000fe2000ff3e0ff */
[----:B------:R-:W-:-:S02]  /*3650*/  UIADD3.X UR36, UPT, UPT, UR39, UR36, URZ, UP4, !UPT ;  /* 0x0000002427247290 */ /* 0x000fc4000a7fe4ff */
[----:B------:R-:W-:Y:S02]  /*3660*/  UIADD3.X UR34, UPT, UPT, UR39, UR34, URZ, UP3, !UPT ;  /* 0x0000002227227290 */ /* 0x000fe40009ffe4ff */
[----:B------:R-:W-:Y:S02]  /*3670*/  UIADD3.X UR32, UPT, UPT, UR39, UR32, URZ, UP6, !UPT ;  /* 0x0000002027207290 */ /* 0x000fe4000b7fe4ff */
[----:B------:R-:W-:Y:S02]  /*3680*/  UIADD3.X UR30, UPT, UPT, UR39, UR30, URZ, UP5, !UPT ;  /* 0x0000001e271e7290 */ /* 0x000fe4000affe4ff */
[----:B------:R-:W-:Y:S02]  /*3690*/  UIADD3.X UR28, UPT, UPT, UR39, UR28, URZ, UP2, !UPT ;  /* 0x0000001c271c7290 */ /* 0x000fe400097fe4ff */
[----:B------:R-:W-:Y:S01]  /*36a0*/  UIADD3.X UR26, UPT, UPT, UR39, UR26, URZ, UP1, !UPT ;  /* 0x0000001a271a7290 */ /* 0x000fe20008ffe4ff */
[----:B------:R-:W-:Y:S01]  /*36b0*/  LEA.HI.X.SX32 R14, R29, R14, 0x1, P2 ;  /* 0x0000000e1d0e7211 */ /* 0x000fe200010f0eff */
[----:B------:R-:W-:Y:S01]  /*36c0*/  UIADD3 UR21, UP4, UPT, UR4, UR21, URZ ;  /* 0x0000001504157290 */ /* 0x000fe2000ff9e0ff */
[----:B------:R-:W-:Y:S01]  /*36d0*/  IADD3.X R18, PT, PT, R18, UR39, RZ, P0, !PT ;  /* 0x0000002712127c10 */ /* 0x000fe200087fe4ff */
[----:B------:R-:W-:Y:S01]  /*36e0*/  UIADD3 UR19, UP3, UPT, UR4, UR19, URZ ;  /* 0x0000001304137290 */ /* 0x000fe2000ff7e0ff */
[----:B------:R-:W-:Y:S01]  /*36f0*/  IADD3.X R16, PT, PT, R16, UR39, RZ, P1, !PT ;  /* 0x0000002710107c10 */ /* 0x000fe20008ffe4ff */
[----:B------:R-:W-:-:S02]  /*3700*/  UIADD3 UR18, UP6, UPT, UR4, UR18, URZ ;  /* 0x0000001204127290 */ /* 0x000fc4000ffde0ff */
[----:B------:R-:W-:Y:S02]  /*3710*/  UIADD3 UR17, UP5, UPT, UR4, UR17, URZ ;  /* 0x0000001104117290 */ /* 0x000fe4000ffbe0ff */
[----:B------:R-:W-:Y:S02]  /*3720*/  UIADD3 UR16, UP2, UPT, UR4, UR16, URZ ;  /* 0x0000001004107290 */ /* 0x000fe4000ff5e0ff */
[----:B------:R-:W-:Y:S02]  /*3730*/  UIADD3 UR11, UP1, UPT, UR4, UR11, URZ ;  /* 0x0000000b040b7290 */ /* 0x000fe4000ff3e0ff */
[----:B------:R-:W-:Y:S02]  /*3740*/  UIADD3 UR7, UPT, UPT, UR7, -0x80, URZ ;  /* 0xffffff8007077890 */ /* 0x000fe4000fffe0ff */
[----:B------:R-:W-:Y:S02]  /*3750*/  UIADD3.X UR22, UPT, UPT, UR39, UR22, URZ, UP4, !UPT ;  /* 0x0000001627167290 */ /* 0x000fe4000a7fe4ff */
[----:B------:R-:W-:-:S02]  /*3760*/  UIADD3.X UR20, UPT, UPT, UR39, UR20, URZ, UP3, !UPT ;  /* 0x0000001427147290 */ /* 0x000fc40009ffe4ff */
[----:B------:R-:W-:Y:S02]  /*3770*/  UIADD3.X UR15, UPT, UPT, UR39, UR15, URZ, UP6, !UPT ;  /* 0x0000000f270f7290 */ /* 0x000fe4000b7fe4ff */
[----:B------:R-:W-:Y:S02]  /*3780*/  UIADD3.X UR14, UPT, UPT, UR39, UR14, URZ, UP5, !UPT ;  /* 0x0000000e270e7290 */ /* 0x000fe4000affe4ff */
[----:B------:R-:W-:Y:S02]  /*3790*/  UIADD3.X UR13, UPT, UPT, UR39, UR13, URZ, UP2, !UPT ;  /* 0x0000000d270d7290 */ /* 0x000fe400097fe4ff */
[----:B------:R-:W-:Y:S01]  /*37a0*/  UIADD3.X UR12, UPT, UPT, UR39, UR12, URZ, UP1, !UPT ;  /* 0x0000000c270c7290 */ /* 0x000fe20008ffe4ff */
[----:B------:R-:W-:Y:S11]  /*37b0*/  BRA.U UP0, `(.L_x_1) ;  /* 0xffffffe500a87547 */ /* 0x000ff6000b83ffff */
.L_x_0:
[----:B------:R-:W0:Y:S01]  /*37c0*/  S2R R28, SR_TID.X ;  /* 0x00000000001c7919 */ /* 0x000e220000002100 */
[----:B------:R-:W-:Y:S01]  /*37d0*/  LOP3.LUT R5, R5, 0x40, RZ, 0xc0, !PT ;  /* 0x0000004005057812 */ /* 0x000fe200078ec0ff */
[----:B------:R-:W1:Y:S01]  /*37e0*/  LDCU UR4, c[0x0][0x3b4] ;  /* 0x00007680ff0477ac */ /* 0x000e620008000800 */
[----:B------:R-:W-:Y:S02]  /*37f0*/  LOP3.LUT R6, R4, 0x20, RZ, 0xc0, !PT ;  /* 0x0000002004067812 */ /* 0x000fe400078ec0ff */
[----:B------:R-:W-:Y:S01]  /*3800*/  F2FP.SATFINITE.E4M3.F32.PACK_AB_MERGE_C R32, R33, R32, RZ ;  /* 0x000000202120723e */ /* 0x000fe200048070ff */
[----:B------:R-:W2:Y:S01]  /*3810*/  LDCU.128 UR12, c[0x0][0x390] ;  /* 0x00007200ff0c77ac */ /* 0x000ea20008000c00 */
[----:B------:R-:W-:Y:S01]  /*3820*/  F2FP.SATFINITE.E4M3.F32.PACK_AB_MERGE_C R34, R35, R34, RZ ;  /* 0x000000222322723e */ /* 0x000fe200048070ff */
[----:B------:R-:W-:Y:S02]  /*3830*/  VIADD R7, R6, UR5 ;  /* 0x0000000506077c36 */ /* 0x000fe40008000000 */
[C---:B-1----:R-:W-:Y:S01]  /*3840*/  IMAD R6, R2.reuse, UR4, RZ ;  /* 0x0000000402067c24 */ /* 0x042fe2000f8e02ff */
[----:B------:R-:W-:Y:S01]  /*3850*/  BAR.SYNC.DEFER_BLOCKING 0x0 ;  /* 0x0000000000007b1d */ /* 0x000fe20000010000 */
[----:B--2---:R-:W-:-:S02]  /*3860*/  ISETP.GE.AND P0, PT, R2, UR14, PT ;  /* 0x0000000e02007c0c */ /* 0x004fc4000bf06270 */
[--C-:B0-----:R-:W-:Y:S02]  /*3870*/  LOP3.LUT R5, R5, 0x1c, R28.reuse, 0xf8, !PT ;  /* 0x0000001c05057812 */ /* 0x101fe400078ef81c */
[--C-:B------:R-:W-:Y:S02]  /*3880*/  SHF.R.U32.HI R9, RZ, 0x5, R28.reuse ;  /* 0x00000005ff097819 */ /* 0x100fe4000001161c */
[----:B------:R-:W-:Y:S02]  /*3890*/  LOP3.LUT R8, R0, 0x40, R28, 0x78, !PT ;  /* 0x0000004000087812 */ /* 0x000fe400078e781c */
[----:B------:R-:W-:Y:S02]  /*38a0*/  LOP3.LUT R0, R28, 0x20, RZ, 0xc0, !PT ;  /* 0x000000201c007812 */ /* 0x000fe400078ec0ff */
[----:B------:R-:W-:Y:S02]  /*38b0*/  LOP3.LUT R5, R5, 0x2, R4, 0xf8, !PT ;  /* 0x0000000205057812 */ /* 0x000fe400078ef804 */
[----:B------:R-:W-:-:S02]  /*38c0*/  SGXT.U32 R4, R9, 0x1 ;  /* 0x000000010904781a */ /* 0x000fc40000000000 */
[----:B------:R-:W-:Y:S02]  /*38d0*/  LEA.HI R9, R0, R7, RZ, 0x1c ;  /* 0x0000000700097211 */ /* 0x000fe400078fe0ff */
[----:B------:R-:W-:Y:S02]  /*38e0*/  LOP3.LUT R0, R32, 0xffff, RZ, 0xc0, !PT ;  /* 0x0000ffff20007812 */ /* 0x000fe400078ec0ff */
[----:B------:R-:W-:Y:S01]  /*38f0*/  LOP3.LUT R7, R5, R4, RZ, 0xfc, !PT ;  /* 0x0000000405077212 */ /* 0x000fe200078efcff */
[----:B------:R-:W-:Y:S01]  /*3900*/  IMAD.IADD R9, R8, 0x1, R9 ;  /* 0x0000000108097824 */ /* 0x000fe200078e0209 */
[----:B------:R-:W-:Y:S02]  /*3910*/  LOP3.LUT R5, R34, 0xffff, RZ, 0xc0, !PT ;  /* 0x0000ffff22057812 */ /* 0x000fe400078ec0ff */
[----:B------:R-:W-:Y:S01]  /*3920*/  SHF.R.U32.HI R4, RZ, 0x8, R0 ;  /* 0x00000008ff047819 */ /* 0x000fe20000011600 */
[----:B------:R-:W-:Y:S01]  /*3930*/  STS.U8 [R7+UR5], R32 ;  /* 0x0000002007007988 */ /* 0x000fe20008000005 */
[----:B------:R-:W-:-:S02]  /*3940*/  LOP3.LUT R8, R7, 0x40, RZ, 0x3c, !PT ;  /* 0x0000004007087812 */ /* 0x000fc400078e3cff */
[----:B------:R-:W-:Y:S01]  /*3950*/  SHF.R.U32.HI R5, RZ, 0x8, R5 ;  /* 0x00000008ff057819 */ /* 0x000fe20000011605 */
[----:B------:R0:W-:Y:S01]  /*3960*/  STS.U8 [R7+UR5+0x20], R4 ;  /* 0x0000200407007988 */ /* 0x0001e20008000005 */
[C---:B------:R-:W-:Y:S02]  /*3970*/  LOP3.LUT R0, R10.reuse, R3, RZ, 0xfc, !PT ;  /* 0x000000030a007212 */ /* 0x040fe400078efcff */
[----:B------:R-:W-:Y:S01]  /*3980*/  LOP3.LUT R3, R10, 0x8, R3, 0xfe, !PT ;  /* 0x000000080a037812 */ /* 0x000fe200078efe03 */
[----:B------:R-:W-:Y:S01]  /*3990*/  STS.U8 [R8+UR5+0x80], R34 ;  /* 0x0000802208007988 */ /* 0x000fe20008000005 */
[----:B------:R-:W-:Y:S02]  /*39a0*/  ISETP.LT.AND P1, PT, R0, UR15, !P0 ;  /* 0x0000000f00007c0c */ /* 0x000fe4000c721270 */
[----:B------:R-:W-:Y:S01]  /*39b0*/  ISETP.LT.AND P0, PT, R3, UR15, !P0 ;  /* 0x0000000f03007c0c */ /* 0x000fe2000c701270 */
[----:B------:R1:W-:Y:S01]  /*39c0*/  STS.U8 [R8+UR5+0xa0], R5 ;  /* 0x0000a00508007988 */ /* 0x0003e20008000005 */
[----:B------:R-:W2:Y:S01]  /*39d0*/  LDCU UR5, c[0x0][0x3b8] ;  /* 0x00007700ff0577ac */ /* 0x000ea20008000800 */
[----:B------:R-:W-:Y:S01]  /*39e0*/  BAR.SYNC.DEFER_BLOCKING 0x0 ;  /* 0x0000000000007b1d */ /* 0x000fe20000010000 */
[----:B0-----:R-:W-:-:S04]  /*39f0*/  IADD3 R4, P2, PT, R6, UR12, RZ ;  /* 0x0000000c06047c10 */ /* 0x001fc8000ff5e0ff */
[----:B------:R-:W-:Y:S01]  /*3a00*/  LEA.HI.X.SX32 R6, R6, UR13, 0x1, P2 ;  /* 0x0000000d06067c11 */ /* 0x000fe200090f0eff */
[----:B--2---:R-:W-:Y:S02]  /*3a10*/  IMAD R7, R0, UR5, RZ ;  /* 0x0000000500077c24 */ /* 0x004fe4000f8e02ff */
[----:B------:R-:W-:-:S03]  /*3a20*/  IMAD R0, R3, UR5, RZ ;  /* 0x0000000503007c24 */ /* 0x000fc6000f8e02ff */
[CC--:B------:R-:W-:Y:S02]  /*3a30*/  IADD3 R2, P2, PT, R7.reuse, R4.reuse, RZ ;  /* 0x0000000407027210 */ /* 0x0c0fe40007f5e0ff */
[C---:B------:R-:W-:Y:S01]  /*3a40*/  IADD3 R4, P3, PT, R0.reuse, R4, RZ ;  /* 0x0000000400047210 */ /* 0x040fe20007f7e0ff */
[----:B------:R-:W0:Y:S01]  /*3a50*/  LDS.U16 R9, [R9] ;  /* 0x0000000009097984 */ /* 0x000e220000000400 */
[-C--:B------:R-:W-:Y:S02]  /*3a60*/  LEA.HI.X.SX32 R3, R7, R6.reuse, 0x1, P2 ;  /* 0x0000000607037211 */ /* 0x080fe400010f0eff */
[----:B-1----:R-:W-:Y:S02]  /*3a70*/  LEA.HI.X.SX32 R5, R0, R6, 0x1, P3 ;  /* 0x0000000600057211 */ /* 0x002fe400018f0eff */
[----:B0-----:R-:W-:-:S05]  /*3a80*/  PRMT R7, R9, 0x7770, RZ ;  /* 0x0000777009077816 */ /* 0x001fca00000000ff */
[----:B------:R0:W-:Y:S01]  /*3a90*/  @P1 STG.E.U8 desc[UR8][R2.64], R7 ;  /* 0x0000000702001986 */ /* 0x0001e2000c101108 */
[----:B------:R-:W-:Y:S05]  /*3aa0*/  @!P0 EXIT ;  /* 0x000000000000894d */ /* 0x000fea0003800000 */
[----:B------:R-:W-:-:S05]  /*3ab0*/  PRMT R9, R9, 0x7771, RZ ;  /* 0x0000777109097816 */ /* 0x000fca00000000ff */
[----:B------:R-:W-:Y:S01]  /*3ac0*/  STG.E.U8 desc[UR8][R4.64], R9 ;  /* 0x0000000904007986 */ /* 0x000fe2000c101108 */
[----:B------:R-:W-:Y:S05]  /*3ad0*/  EXIT ;  /* 0x000000000000794d */ /* 0x000fea0003800000 */
.L_x_2:
[----:B------:R-:W-:-:S00]  /*3ae0*/  BRA `(.L_x_2) ;  /* 0xfffffffc00fc7947 */ /* 0x000fc0000383ffff */
[----:B------:R-:W-:-:S00]  /*3af0*/  NOP ;  /* 0x0000000000007918 */ /* 0x000fc00000000000 */
        /* <DEDUP_REMOVED lines=8> */
.L_x_3:


//--------------------- .nv.shared.matmul_kernel  --------------------------
	.section	.nv.shared.matmul_kernel,"aw",@nobits
	.sectionflags	@""
	.align	16
	.zero		1024


//--------------------- .nv.shared.reserved.0     --------------------------
	.section	.nv.shared.reserved.0,"aw",@nobits
	.weak		__nv_reservedSMEM_offset_0_alias
	.size		__nv_reservedSMEM_offset_0_alias, 0, 64
	.other		__nv_reservedSMEM_offset_0_alias,@"STO_CUDA_RESERVED_SHARED STV_DEFAULT"
__nv_reservedSMEM_offset_0_alias:
	.zero		0
	.zero		64


//--------------------- .nv.constant0.matmul_kernel --------------------------
	.section	.nv.constant0.matmul_kernel,"a",@progbits
	.sectionflags	@""
	.align	4
.nv.constant0.matmul_kernel:
	.zero		976


//--------------------- SYMBOLS --------------------------

	.type		.nv.reservedSmem.offset0,@object
	.size		.nv.reservedSmem.offset0,0x4
	.type		.nv.reservedSmem.cap,@object
	.size		.nv.reservedSmem.cap,0x4
